	.target	sm_100a

	.elftype	@"ET_EXEC"


//--------------------- .note.nv.tkinfo           --------------------------
	.section	.note.nv.tkinfo,"",@"SHT_NOTE"
	.sectionflags	@"SHF_NOTE_NV_TKINFO"
	.tkinfo
        /*0018*/ 	.word	0x00000002
        /*0030*/ 	.string	""
        /*0030*/ 	.string	"ptxas"
        /*0030*/ 	.string	"Cuda compilation tools, release 13.0, V13.0.88"
        /*0030*/ 	.string	"Build cuda_13.0.r13.0/compiler.36424714_0"
        /*0030*/ 	.string	"-arch sm_100a -m 64 "



//--------------------- .note.nv.cuinfo           --------------------------
	.section	.note.nv.cuinfo,"",@"SHT_NOTE"
	.sectionflags	@"SHF_NOTE_NV_CUINFO"
        /*0018*/ 	.short	0x0002
        /*001a*/ 	.short	0x0064
        /*001c*/ 	.short	0x0082
	.zero		2


//--------------------- .nv.info                  --------------------------
	.section	.nv.info,"",@"SHT_CUDA_INFO"
	.align	4


	//----- nvinfo : EIATTR_REGCOUNT
	.align		4
        /*0000*/ 	.byte	0x04, 0x2f
        /*0002*/ 	.short	(.L_19 - .L_18)
	.align		4
.L_18:
        /*0004*/ 	.word	index@(_ZN7cutlass13device_kernelINS_4gemm6kernel13GemmUniversalIN4cute5tupleIJiiiiEEENS1_10collective13CollectiveMmaINS1_35MainloopSm100TmaUmmaWarpSpecializedILi4ELi2ELi4ENS5_IJNS4_1CILi2EEENSA_ILi1EEESC_EEEEENS5_IJNSA_ILi128EEENSA_ILi64EEESG_EEENS_12float_e5m2_tENS5_IJlSC_lEEESI_SJ_NS4_8TiledMMAINS4_8MMA_AtomIJNS4_10MMA_TraitsINS4_25SM100_MMA_F8F6F4_2x1SM_SSEJSI_SI_fSF_SG_NS4_17integral_constantINS4_4UMMA5MajorELSQ_0EEESR_NSO_INSP_7ScaleInELSS_0EEEST_EEEEEENS4_6LayoutINS5_IJSC_SC_SC_EEENS5_IJNSA_ILi0EEESY_SY_EEEEENS5_IJNS4_10UnderscoreES11_S11_EEEEENS4_18SM100_TMA_2SM_LOADENS4_14ComposedLayoutINS4_7SwizzleILi2ELi4ELi3EEENS4_18smem_ptr_flag_bitsILi8EEENSW_INS5_IJNSA_ILi8EEESG_EEENS5_IJSG_SC_EEEEEEEvNS4_8identityES14_S1E_vS1F_EENS_8epilogue10collective18CollectiveEpilogueINS1H_23Sm100TmaWarpSpecializedILi1ELi1ELi32ELb0ELb0EEEJNS5_IJSG_SG_SG_EEENS5_IJNSW_ISG_SC_EES1N_EEESI_SJ_SI_SJ_NS1H_6fusion15FusionCallbacksIS1L_NS1P_17LinearCombinationISI_fSI_fLNS_15FloatRoundStyleE2EEES1M_S1O_JEEENS4_5SM1004TMEM4LOAD26SM100_TMEM_LOAD_32dp32b32xENS4_13SM90_TMA_LOADES1E_NS4_39AutoVectorizingCopyWithAssumedAlignmentILi128EEENS4_14SM90_TMA_STOREES1E_S21_S21_EEEvvEEEEvNT_6ParamsE)
        /*0008*/ 	.word	0x0000007b


	//----- nvinfo : EIATTR_FRAME_SIZE
	.align		4
.L_19:
        /*000c*/ 	.byte	0x04, 0x11
        /*000e*/ 	.short	(.L_21 - .L_20)
	.align		4
.L_20:
        /*0010*/ 	.word	index@($__internal_2_$__cuda_sm10x_tcgen05_guardrail_trap_unallocated_columns_being_dealloced)
        /*0014*/ 	.word	0x00000000


	//----- nvinfo : EIATTR_FRAME_SIZE
	.align		4
.L_21:
        /*0018*/ 	.byte	0x04, 0x11
        /*001a*/ 	.short	(.L_23 - .L_22)
	.align		4
.L_22:
        /*001c*/ 	.word	index@($__internal_1_$__cuda_sm10x_tcgen05_guardrail_trap_phase_invalid_during_alloc)
        /*0020*/ 	.word	0x00000000


	//----- nvinfo : EIATTR_FRAME_SIZE
	.align		4
.L_23:
        /*0024*/ 	.byte	0x04, 0x11
        /*0026*/ 	.short	(.L_25 - .L_24)
	.align		4
.L_24:
        /*0028*/ 	.word	index@($__internal_0_$__cuda_sm10x_tcgen05_guardrail_trap_col_being_dealloced_not_returned_by_alloc)
        /*002c*/ 	.word	0x00000000


	//----- nvinfo : EIATTR_FRAME_SIZE
	.align		4
.L_25:
        /*0030*/ 	.byte	0x04, 0x11
        /*0032*/ 	.short	(.L_27 - .L_26)
	.align		4
.L_26:
        /*0034*/ 	.word	index@(_ZN7cutlass13device_kernelINS_4gemm6kernel13GemmUniversalIN4cute5tupleIJiiiiEEENS1_10collective13CollectiveMmaINS1_35MainloopSm100TmaUmmaWarpSpecializedILi4ELi2ELi4ENS5_IJNS4_1CILi2EEENSA_ILi1EEESC_EEEEENS5_IJNSA_ILi128EEENSA_ILi64EEESG_EEENS_12float_e5m2_tENS5_IJlSC_lEEESI_SJ_NS4_8TiledMMAINS4_8MMA_AtomIJNS4_10MMA_TraitsINS4_25SM100_MMA_F8F6F4_2x1SM_SSEJSI_SI_fSF_SG_NS4_17integral_constantINS4_4UMMA5MajorELSQ_0EEESR_NSO_INSP_7ScaleInELSS_0EEEST_EEEEEENS4_6LayoutINS5_IJSC_SC_SC_EEENS5_IJNSA_ILi0EEESY_SY_EEEEENS5_IJNS4_10UnderscoreES11_S11_EEEEENS4_18SM100_TMA_2SM_LOADENS4_14ComposedLayoutINS4_7SwizzleILi2ELi4ELi3EEENS4_18smem_ptr_flag_bitsILi8EEENSW_INS5_IJNSA_ILi8EEESG_EEENS5_IJSG_SC_EEEEEEEvNS4_8identityES14_S1E_vS1F_EENS_8epilogue10collective18CollectiveEpilogueINS1H_23Sm100TmaWarpSpecializedILi1ELi1ELi32ELb0ELb0EEEJNS5_IJSG_SG_SG_EEENS5_IJNSW_ISG_SC_EES1N_EEESI_SJ_SI_SJ_NS1H_6fusion15FusionCallbacksIS1L_NS1P_17LinearCombinationISI_fSI_fLNS_15FloatRoundStyleE2EEES1M_S1O_JEEENS4_5SM1004TMEM4LOAD26SM100_TMEM_LOAD_32dp32b32xENS4_13SM90_TMA_LOADES1E_NS4_39AutoVectorizingCopyWithAssumedAlignmentILi128EEENS4_14SM90_TMA_STOREES1E_S21_S21_EEEvvEEEEvNT_6ParamsE)
        /*0038*/ 	.word	0x00000000


	//----- nvinfo : EIATTR_MIN_STACK_SIZE
	.align		4
.L_27:
        /*003c*/ 	.byte	0x04, 0x12
        /*003e*/ 	.short	(.L_29 - .L_28)
	.align		4
.L_28:
        /*0040*/ 	.word	index@(_ZN7cutlass13device_kernelINS_4gemm6kernel13GemmUniversalIN4cute5tupleIJiiiiEEENS1_10collective13CollectiveMmaINS1_35MainloopSm100TmaUmmaWarpSpecializedILi4ELi2ELi4ENS5_IJNS4_1CILi2EEENSA_ILi1EEESC_EEEEENS5_IJNSA_ILi128EEENSA_ILi64EEESG_EEENS_12float_e5m2_tENS5_IJlSC_lEEESI_SJ_NS4_8TiledMMAINS4_8MMA_AtomIJNS4_10MMA_TraitsINS4_25SM100_MMA_F8F6F4_2x1SM_SSEJSI_SI_fSF_SG_NS4_17integral_constantINS4_4UMMA5MajorELSQ_0EEESR_NSO_INSP_7ScaleInELSS_0EEEST_EEEEEENS4_6LayoutINS5_IJSC_SC_SC_EEENS5_IJNSA_ILi0EEESY_SY_EEEEENS5_IJNS4_10UnderscoreES11_S11_EEEEENS4_18SM100_TMA_2SM_LOADENS4_14ComposedLayoutINS4_7SwizzleILi2ELi4ELi3EEENS4_18smem_ptr_flag_bitsILi8EEENSW_INS5_IJNSA_ILi8EEESG_EEENS5_IJSG_SC_EEEEEEEvNS4_8identityES14_S1E_vS1F_EENS_8epilogue10collective18CollectiveEpilogueINS1H_23Sm100TmaWarpSpecializedILi1ELi1ELi32ELb0ELb0EEEJNS5_IJSG_SG_SG_EEENS5_IJNSW_ISG_SC_EES1N_EEESI_SJ_SI_SJ_NS1H_6fusion15FusionCallbacksIS1L_NS1P_17LinearCombinationISI_fSI_fLNS_15FloatRoundStyleE2EEES1M_S1O_JEEENS4_5SM1004TMEM4LOAD26SM100_TMEM_LOAD_32dp32b32xENS4_13SM90_TMA_LOADES1E_NS4_39AutoVectorizingCopyWithAssumedAlignmentILi128EEENS4_14SM90_TMA_STOREES1E_S21_S21_EEEvvEEEEvNT_6ParamsE)
        /*0044*/ 	.word	0x00000000
.L_29:


//--------------------- .nv.compat                --------------------------
	.section	.nv.compat,"",@"SHT_CUDA_COMPAT_INFO"
	.align	4
        /*0000*/ 	.byte	0x02, 0x09, 0x01, 0x00, 0x02, 0x02, 0x02, 0x00, 0x02, 0x05, 0x05, 0x00, 0x03, 0x07, 0x01, 0x01
        /*0010*/ 	.byte	0x02, 0x03, 0x01, 0x00, 0x02, 0x06, 0x01, 0x00, 0x04, 0x0b, 0x08, 0x00, 0x09, 0x00, 0x00, 0x00
        /*0020*/ 	.byte	0x00, 0x00, 0x00, 0x00


//--------------------- .nv.info._ZN7cutlass13device_kernelINS_4gemm6kernel13GemmUniversalIN4cute5tupleIJiiiiEEENS1_10collective13CollectiveMmaINS1_35MainloopSm100TmaUmmaWarpSpecializedILi4ELi2ELi4ENS5_IJNS4_1CILi2EEENSA_ILi1EEESC_EEEEENS5_IJNSA_ILi128EEENSA_ILi64EEESG_EEENS_12float_e5m2_tENS5_IJlSC_lEEESI_SJ_NS4_8TiledMMAINS4_8MMA_AtomIJNS4_10MMA_TraitsINS4_25SM100_MMA_F8F6F4_2x1SM_SSEJSI_SI_fSF_SG_NS4_17integral_constantINS4_4UMMA5MajorELSQ_0EEESR_NSO_INSP_7ScaleInELSS_0EEEST_EEEEEENS4_6LayoutINS5_IJSC_SC_SC_EEENS5_IJNSA_ILi0EEESY_SY_EEEEENS5_IJNS4_10UnderscoreES11_S11_EEEEENS4_18SM100_TMA_2SM_LOADENS4_14ComposedLayoutINS4_7SwizzleILi2ELi4ELi3EEENS4_18smem_ptr_flag_bitsILi8EEENSW_INS5_IJNSA_ILi8EEESG_EEENS5_IJSG_SC_EEEEEEEvNS4_8identityES14_S1E_vS1F_EENS_8epilogue10collective18CollectiveEpilogueINS1H_23Sm100TmaWarpSpecializedILi1ELi1ELi32ELb0ELb0EEEJNS5_IJSG_SG_SG_EEENS5_IJNSW_ISG_SC_EES1N_EEESI_SJ_SI_SJ_NS1H_6fusion15FusionCallbacksIS1L_NS1P_17LinearCombinationISI_fSI_fLNS_15FloatRoundStyleE2EEES1M_S1O_JEEENS4_5SM1004TMEM4LOAD26SM100_TMEM_LOAD_32dp32b32xENS4_13SM90_TMA_LOADES1E_NS4_39AutoVectorizingCopyWithAssumedAlignmentILi128EEENS4_14SM90_TMA_STOREES1E_S21_S21_EEEvvEEEEvNT_6ParamsE --------------------------
	.section	.nv.info._ZN7cutlass13device_kernelINS_4gemm6kernel13GemmUniversalIN4cute5tupleIJiiiiEEENS1_10collective13CollectiveMmaINS1_35MainloopSm100TmaUmmaWarpSpecializedILi4ELi2ELi4ENS5_IJNS4_1CILi2EEENSA_ILi1EEESC_EEEEENS5_IJNSA_ILi128EEENSA_ILi64EEESG_EEENS_12float_e5m2_tENS5_IJlSC_lEEESI_SJ_NS4_8TiledMMAINS4_8MMA_AtomIJNS4_10MMA_TraitsINS4_25SM100_MMA_F8F6F4_2x1SM_SSEJSI_SI_fSF_SG_NS4_17integral_constantINS4_4UMMA5MajorELSQ_0EEESR_NSO_INSP_7ScaleInELSS_0EEEST_EEEEEENS4_6LayoutINS5_IJSC_SC_SC_EEENS5_IJNSA_ILi0EEESY_SY_EEEEENS5_IJNS4_10UnderscoreES11_S11_EEEEENS4_18SM100_TMA_2SM_LOADENS4_14ComposedLayoutINS4_7SwizzleILi2ELi4ELi3EEENS4_18smem_ptr_flag_bitsILi8EEENSW_INS5_IJNSA_ILi8EEESG_EEENS5_IJSG_SC_EEEEEEEvNS4_8identityES14_S1E_vS1F_EENS_8epilogue10collective18CollectiveEpilogueINS1H_23Sm100TmaWarpSpecializedILi1ELi1ELi32ELb0ELb0EEEJNS5_IJSG_SG_SG_EEENS5_IJNSW_ISG_SC_EES1N_EEESI_SJ_SI_SJ_NS1H_6fusion15FusionCallbacksIS1L_NS1P_17LinearCombinationISI_fSI_fLNS_15FloatRoundStyleE2EEES1M_S1O_JEEENS4_5SM1004TMEM4LOAD26SM100_TMEM_LOAD_32dp32b32xENS4_13SM90_TMA_LOADES1E_NS4_39AutoVectorizingCopyWithAssumedAlignmentILi128EEENS4_14SM90_TMA_STOREES1E_S21_S21_EEEvvEEEEvNT_6ParamsE,"",@"SHT_CUDA_INFO"
	.sectionflags	@""
	.align	4


	//----- nvinfo : EIATTR_CUDA_API_VERSION
	.align		4
        /*0000*/ 	.byte	0x04, 0x37
        /*0002*/ 	.short	(.L_31 - .L_30)
.L_30:
        /*0004*/ 	.word	0x00000082


	//----- nvinfo : EIATTR_KPARAM_INFO
	.align		4
.L_31:
        /*0008*/ 	.byte	0x04, 0x17
        /*000a*/ 	.short	(.L_33 - .L_32)
.L_32:
        /*000c*/ 	.word	0x00000000
        /*0010*/ 	.short	0x0000
        /*0012*/ 	.short	0x0000
        /*0014*/ 	.byte	0x00, 0xf0, 0x01, 0x20


	//----- nvinfo : EIATTR_AT_ENTRY_FRAGMENTS
	.align		4
.L_33:
        /*0018*/ 	.byte	0x04, 0x4f
        /*001a*/ 	.short	(.L_35 - .L_34)


	//   ....[0]....
.L_34:
        /*001c*/ 	.word	0x00000007


	//----- nvinfo : EIATTR_RESERVED_SMEM_USED
	.align		4
.L_35:
        /*0020*/ 	.byte	0x01, 0x41
	.zero		2


	//----- nvinfo : EIATTR_SPARSE_MMA_MASK
	.align		4
        /*0024*/ 	.byte	0x03, 0x50
        /*0026*/ 	.short	0x0000


	//----- nvinfo : EIATTR_TCGEN05_2CTA_USED
	.align		4
        /*0028*/ 	.byte	0x01, 0x52
	.zero		2


	//----- nvinfo : EIATTR_MAXREG_COUNT
	.align		4
        /*002c*/ 	.byte	0x03, 0x1b
        /*002e*/ 	.short	0x00ff


	//----- nvinfo : EIATTR_NUM_BARRIERS
	.align		4
        /*0030*/ 	.byte	0x02, 0x4c
        /*0032*/ 	.byte	0x07
	.zero		1


	//----- nvinfo : EIATTR_EXTERNS
	.align		4
        /*0034*/ 	.byte	0x04, 0x0f
        /*0036*/ 	.short	(.L_37 - .L_36)


	//   ....[0]....
	.align		4
.L_36:
        /*0038*/ 	.word	index@(__assertfail)


	//----- nvinfo : EIATTR_MERCURY_ISA_VERSION
	.align		4
.L_37:
        /*003c*/ 	.byte	0x03, 0x5f
        /*003e*/ 	.short	0x0101


	//----- nvinfo : EIATTR_INT_WARP_WIDE_INSTR_OFFSETS
	.align		4
        /*0040*/ 	.byte	0x04, 0x31
        /*0042*/ 	.short	(.L_39 - .L_38)


	//   ....[0]....
.L_38:
        /*0044*/ 	.word	0x00000cb0


	//   ....[1]....
        /*0048*/ 	.word	0x00000d50


	//   ....[2]....
        /*004c*/ 	.word	0x000020b0


	//   ....[3]....
        /*0050*/ 	.word	0x00003eb0


	//   ....[4]....
        /*0054*/ 	.word	0x00003ed0


	//   ....[5]....
        /*0058*/ 	.word	0x00003f00


	//   ....[6]....
        /*005c*/ 	.word	0x00004910


	//   ....[7]....
        /*0060*/ 	.word	0x00004a30


	//----- nvinfo : EIATTR_COOP_GROUP_MASK_REGIDS
	.align		4
.L_39:
        /*0064*/ 	.byte	0x04, 0x29
        /*0066*/ 	.short	(.L_41 - .L_40)


	//   ....[0]....
.L_40:
        /*0068*/ 	.word	0xffffffff


	//   ....[1]....
        /*006c*/ 	.word	0xffffffff


	//   ....[2]....
        /*0070*/ 	.word	0xffffffff


	//   ....[3]....
        /*0074*/ 	.word	0xffffffff


	//   ....[4]....
        /*0078*/ 	.word	0xffffffff


	//   ....[5]....
        /*007c*/ 	.word	0xffffffff


	//   ....[6]....
        /*0080*/ 	.word	0xffffffff


	//   ....[7]....
        /*0084*/ 	.word	0xffffffff


	//   ....[8]....
        /*0088*/ 	.word	0xffffffff


	//   ....[9]....
        /*008c*/ 	.word	0xffffffff


	//   ....[10]....
        /*0090*/ 	.word	0xffffffff


	//   ....[11]....
        /*0094*/ 	.word	0xffffffff


	//   ....[12]....
        /*0098*/ 	.word	0xffffffff


	//   ....[13]....
        /*009c*/ 	.word	0xffffffff


	//----- nvinfo : EIATTR_COOP_GROUP_INSTR_OFFSETS
	.align		4
.L_41:
        /*00a0*/ 	.byte	0x04, 0x28
        /*00a2*/ 	.short	(.L_43 - .L_42)


	//   ....[0]....
.L_42:
        /*00a4*/ 	.word	0x000000c0


	//   ....[1]....
        /*00a8*/ 	.word	0x00000500


	//   ....[2]....
        /*00ac*/ 	.word	0x00000680


	//   ....[3]....
        /*00b0*/ 	.word	0x000007b0


	//   ....[4]....
        /*00b4*/ 	.word	0x000008a0


	//   ....[5]....
        /*00b8*/ 	.word	0x00000a00


	//   ....[6]....
        /*00bc*/ 	.word	0x00000b90


	//   ....[7]....
        /*00c0*/ 	.word	0x00000dd0


	//   ....[8]....
        /*00c4*/ 	.word	0x00001f90


	//   ....[9]....
        /*00c8*/ 	.word	0x00002d70


	//   ....[10]....
        /*00cc*/ 	.word	0x00003240


	//   ....[11]....
        /*00d0*/ 	.word	0x00003270


	//   ....[12]....
        /*00d4*/ 	.word	0x00003db0


	//   ....[13]....
        /*00d8*/ 	.word	0x00003fc0


	//----- nvinfo : EIATTR_VRC_CTA_INIT_COUNT
	.align		4
.L_43:
        /*00dc*/ 	.byte	0x02, 0x4a
        /*00de*/ 	.byte	0x80
	.zero		1


	//----- nvinfo : EIATTR_SYSCALL_OFFSETS
	.align		4
        /*00e0*/ 	.byte	0x04, 0x46
        /*00e2*/ 	.short	(.L_45 - .L_44)


	//   ....[0]....
.L_44:
        /*00e4*/ 	.word	0x00005430


	//   ....[1]....
        /*00e8*/ 	.word	0x00005570


	//   ....[2]....
        /*00ec*/ 	.word	0x00005c80


	//----- nvinfo : EIATTR_MBARRIER_INSTR_OFFSETS
	.align		4
.L_45:
        /*00f0*/ 	.byte	0x04, 0x39
        /*00f2*/ 	.short	(.L_47 - .L_46)


	//   ....[0]....
.L_46:
        /*00f4*/ 	.word	0x000005f0
        /*00f8*/ 	.word	0x000000ff
        /*00fc*/ 	.word	0x00000000
        /*0100*/ 	.short	0x0100
        /*0102*/ 	.byte	0x08
	.zero		1


	//   ....[1]....
        /*0104*/ 	.word	0x00000600
        /*0108*/ 	.word	0x000000ff
        /*010c*/ 	.word	0x00000020
        /*0110*/ 	.short	0x0100
        /*0112*/ 	.byte	0x08
	.zero		1


	//   ....[2]....
        /*0114*/ 	.word	0x00000610
        /*0118*/ 	.word	0x000000ff
        /*011c*/ 	.word	0x00000008
        /*0120*/ 	.short	0x0100
        /*0122*/ 	.byte	0x08
	.zero		1


	//   ....[3]....
        /*0124*/ 	.word	0x00000620
        /*0128*/ 	.word	0x000000ff
        /*012c*/ 	.word	0x00000028
        /*0130*/ 	.short	0x0100
        /*0132*/ 	.byte	0x08
	.zero		1


	//   ....[4]....
        /*0134*/ 	.word	0x00000630
        /*0138*/ 	.word	0x000000ff
        /*013c*/ 	.word	0x00000010
        /*0140*/ 	.short	0x0100
        /*0142*/ 	.byte	0x08
	.zero		1


	//   ....[5]....
        /*0144*/ 	.word	0x00000640
        /*0148*/ 	.word	0x000000ff
        /*014c*/ 	.word	0x00000030
        /*0150*/ 	.short	0x0100
        /*0152*/ 	.byte	0x08
	.zero		1


	//   ....[6]....
        /*0154*/ 	.word	0x00000650
        /*0158*/ 	.word	0x000000ff
        /*015c*/ 	.word	0x00000018
        /*0160*/ 	.short	0x0100
        /*0162*/ 	.byte	0x08
	.zero		1


	//   ....[7]....
        /*0164*/ 	.word	0x00000660
        /*0168*/ 	.word	0x000000ff
        /*016c*/ 	.word	0x00000038
        /*0170*/ 	.short	0x0100
        /*0172*/ 	.byte	0x08
	.zero		1


	//   ....[8]....
        /*0174*/ 	.word	0x00000780
        /*0178*/ 	.word	0x000000ff
        /*017c*/ 	.word	0x00000040
        /*0180*/ 	.short	0x0100
        /*0182*/ 	.byte	0x09
	.zero		1


	//   ....[9]....
        /*0184*/ 	.word	0x00000790
        /*0188*/ 	.word	0x000000ff
        /*018c*/ 	.word	0x00000048
        /*0190*/ 	.short	0x0100
        /*0192*/ 	.byte	0x09
	.zero		1


	//   ....[10]....
        /*0194*/ 	.word	0x00000870
        /*0198*/ 	.word	0x000000ff
        /*019c*/ 	.word	0x00000050
        /*01a0*/ 	.short	0x0100
        /*01a2*/ 	.byte	0x08
	.zero		1


	//   ....[11]....
        /*01a4*/ 	.word	0x00000880
        /*01a8*/ 	.word	0x000000ff
        /*01ac*/ 	.word	0x00000058
        /*01b0*/ 	.short	0x0100
        /*01b2*/ 	.byte	0x08
	.zero		1


	//   ....[12]....
        /*01b4*/ 	.word	0x000009b0
        /*01b8*/ 	.word	0x000000ff
        /*01bc*/ 	.word	0x00000060
        /*01c0*/ 	.short	0x0100
        /*01c2*/ 	.byte	0x08
	.zero		1


	//   ....[13]....
        /*01c4*/ 	.word	0x000009c0
        /*01c8*/ 	.word	0x000000ff
        /*01cc*/ 	.word	0x00000070
        /*01d0*/ 	.short	0x0100
        /*01d2*/ 	.byte	0x08
	.zero		1


	//   ....[14]....
        /*01d4*/ 	.word	0x000009d0
        /*01d8*/ 	.word	0x000000ff
        /*01dc*/ 	.word	0x00000068
        /*01e0*/ 	.short	0x0100
        /*01e2*/ 	.byte	0x08
	.zero		1


	//   ....[15]....
        /*01e4*/ 	.word	0x000009e0
        /*01e8*/ 	.word	0x000000ff
        /*01ec*/ 	.word	0x00000078
        /*01f0*/ 	.short	0x0100
        /*01f2*/ 	.byte	0x08
	.zero		1


	//   ....[16]....
        /*01f4*/ 	.word	0x00000b00
        /*01f8*/ 	.word	0x000000ff
        /*01fc*/ 	.word	0x00000080
        /*0200*/ 	.short	0x0100
        /*0202*/ 	.byte	0x09
	.zero		1


	//   ....[17]....
        /*0204*/ 	.word	0x00000b10
        /*0208*/ 	.word	0x000000ff
        /*020c*/ 	.word	0x000000a0
        /*0210*/ 	.short	0x0100
        /*0212*/ 	.byte	0x09
	.zero		1


	//   ....[18]....
        /*0214*/ 	.word	0x00000b20
        /*0218*/ 	.word	0x000000ff
        /*021c*/ 	.word	0x00000088
        /*0220*/ 	.short	0x0100
        /*0222*/ 	.byte	0x09
	.zero		1


	//   ....[19]....
        /*0224*/ 	.word	0x00000b30
        /*0228*/ 	.word	0x000000ff
        /*022c*/ 	.word	0x000000a8
        /*0230*/ 	.short	0x0100
        /*0232*/ 	.byte	0x09
	.zero		1


	//   ....[20]....
        /*0234*/ 	.word	0x00000b40
        /*0238*/ 	.word	0x000000ff
        /*023c*/ 	.word	0x00000090
        /*0240*/ 	.short	0x0100
        /*0242*/ 	.byte	0x09
	.zero		1


	//   ....[21]....
        /*0244*/ 	.word	0x00000b50
        /*0248*/ 	.word	0x000000ff
        /*024c*/ 	.word	0x000000b0
        /*0250*/ 	.short	0x0100
        /*0252*/ 	.byte	0x09
	.zero		1


	//   ....[22]....
        /*0254*/ 	.word	0x00000b60
        /*0258*/ 	.word	0x000000ff
        /*025c*/ 	.word	0x00000098
        /*0260*/ 	.short	0x0100
        /*0262*/ 	.byte	0x09
	.zero		1


	//   ....[23]....
        /*0264*/ 	.word	0x00000b70
        /*0268*/ 	.word	0x000000ff
        /*026c*/ 	.word	0x000000b8
        /*0270*/ 	.short	0x0100
        /*0272*/ 	.byte	0x09
	.zero		1


	//   ....[24]....
        /*0274*/ 	.word	0x00000c60
        /*0278*/ 	.word	0x000000ff
        /*027c*/ 	.word	0x000000c0
        /*0280*/ 	.short	0x0100
        /*0282*/ 	.byte	0x08
	.zero		1


	//   ....[25]....
        /*0284*/ 	.word	0x00000c70
        /*0288*/ 	.word	0x000000ff
        /*028c*/ 	.word	0x000000d0
        /*0290*/ 	.short	0x0100
        /*0292*/ 	.byte	0x08
	.zero		1


	//   ....[26]....
        /*0294*/ 	.word	0x00000c80
        /*0298*/ 	.word	0x000000ff
        /*029c*/ 	.word	0x000000c8
        /*02a0*/ 	.short	0x0100
        /*02a2*/ 	.byte	0x08
	.zero		1


	//   ....[27]....
        /*02a4*/ 	.word	0x00000c90
        /*02a8*/ 	.word	0x000000ff
        /*02ac*/ 	.word	0x000000d8
        /*02b0*/ 	.short	0x0100
        /*02b2*/ 	.byte	0x08
	.zero		1


	//   ....[28]....
        /*02b4*/ 	.word	0x00000d80
        /*02b8*/ 	.word	0x000000ff
        /*02bc*/ 	.word	0x000000e0
        /*02c0*/ 	.short	0x0100
        /*02c2*/ 	.byte	0x06
	.zero		1


	//   ....[29]....
        /*02c4*/ 	.word	0x00001790
        /*02c8*/ 	.word	0x00000003
        /*02cc*/ 	.word	0x000000d0
        /*02d0*/ 	.short	0x010a
        /*02d2*/ 	.byte	0xff
	.zero		1


	//   ....[30]....
        /*02d4*/ 	.word	0x000017c0
        /*02d8*/ 	.word	0x00000003
        /*02dc*/ 	.word	0x000000c0
        /*02e0*/ 	.short	0x0101
        /*02e2*/ 	.byte	0xff
	.zero		1


	//   ....[31]....
        /*02e4*/ 	.word	0x000018c0
        /*02e8*/ 	.word	0x000000ff
        /*02ec*/ 	.word	0x00000020
        /*02f0*/ 	.short	0x010a
        /*02f2*/ 	.byte	0x08
	.zero		1


	//   ....[32]....
        /*02f4*/ 	.word	0x00001990
        /*02f8*/ 	.word	0x000000ff
        /*02fc*/ 	.word	0x00000020
        /*0300*/ 	.short	0x010a
        /*0302*/ 	.byte	0x21
	.zero		1


	//   ....[33]....
        /*0304*/ 	.word	0x00001b40
        /*0308*/ 	.word	0x000000ff
        /*030c*/ 	.word	0x00000020
        /*0310*/ 	.short	0x010a
        /*0312*/ 	.byte	0x08
	.zero		1


	//   ....[34]....
        /*0314*/ 	.word	0x00001c40
        /*0318*/ 	.word	0x000000ff
        /*031c*/ 	.word	0x00000058
        /*0320*/ 	.short	0x0101
        /*0322*/ 	.byte	0x04
	.zero		1


	//   ....[35]....
        /*0324*/ 	.word	0x00001c60
        /*0328*/ 	.word	0x000000ff
        /*032c*/ 	.word	0x00000020
        /*0330*/ 	.short	0x010a
        /*0332*/ 	.byte	0x08
	.zero		1


	//   ....[36]....
        /*0334*/ 	.word	0x00001ce0
        /*0338*/ 	.word	0x000000ff
        /*033c*/ 	.word	0x00000020
        /*0340*/ 	.short	0x010a
        /*0342*/ 	.byte	0x11
	.zero		1


	//   ....[37]....
        /*0344*/ 	.word	0x00001e70
        /*0348*/ 	.word	0x000000ff
        /*034c*/ 	.word	0x00000020
        /*0350*/ 	.short	0x010a
        /*0352*/ 	.byte	0x08
	.zero		1


	//   ....[38]....
        /*0354*/ 	.word	0x00001fc0
        /*0358*/ 	.word	0x00000002
        /*035c*/ 	.word	0x00000060
        /*0360*/ 	.short	0x010a
        /*0362*/ 	.byte	0xff
	.zero		1


	//   ....[39]....
        /*0364*/ 	.word	0x00002080
        /*0368*/ 	.word	0x00000002
        /*036c*/ 	.word	0x00000000
        /*0370*/ 	.short	0x0101
        /*0372*/ 	.byte	0xff
	.zero		1


	//   ....[40]....
        /*0374*/ 	.word	0x000025e0
        /*0378*/ 	.word	0x000000ff
        /*037c*/ 	.word	0x00000000
        /*0380*/ 	.short	0x010a
        /*0382*/ 	.byte	0x05
	.zero		1


	//   ....[41]....
        /*0384*/ 	.word	0x00002670
        /*0388*/ 	.word	0x000000ff
        /*038c*/ 	.word	0x00000000
        /*0390*/ 	.short	0x010a
        /*0392*/ 	.byte	0x05
	.zero		1


	//   ....[42]....
        /*0394*/ 	.word	0x00002700
        /*0398*/ 	.word	0x000000ff
        /*039c*/ 	.word	0x00000000
        /*03a0*/ 	.short	0x010a
        /*03a2*/ 	.byte	0x05
	.zero		1


	//   ....[43]....
        /*03a4*/ 	.word	0x000027a0
        /*03a8*/ 	.word	0x00000000
        /*03ac*/ 	.word	0x00000000
        /*03b0*/ 	.short	0x010a
        /*03b2*/ 	.byte	0xff
	.zero		1


	//   ....[44]....
        /*03b4*/ 	.word	0x000028d0
        /*03b8*/ 	.word	0x00000000
        /*03bc*/ 	.word	0x000000c0
        /*03c0*/ 	.short	0x010a
        /*03c2*/ 	.byte	0xff
	.zero		1


	//   ....[45]....
        /*03c4*/ 	.word	0x00002940
        /*03c8*/ 	.word	0x00000004
        /*03cc*/ 	.word	0x00000000
        /*03d0*/ 	.short	0x0101
        /*03d2*/ 	.byte	0xff
	.zero		1


	//   ....[46]....
        /*03d4*/ 	.word	0x00002960
        /*03d8*/ 	.word	0x000000ff
        /*03dc*/ 	.word	0x00000070
        /*03e0*/ 	.short	0x010a
        /*03e2*/ 	.byte	0x05
	.zero		1


	//   ....[47]....
        /*03e4*/ 	.word	0x00002a80
        /*03e8*/ 	.word	0x00000000
        /*03ec*/ 	.word	0x00000060
        /*03f0*/ 	.short	0x010a
        /*03f2*/ 	.byte	0xff
	.zero		1


	//   ....[48]....
        /*03f4*/ 	.word	0x00002b80
        /*03f8*/ 	.word	0x00000000
        /*03fc*/ 	.word	0x00000000
        /*0400*/ 	.short	0x0101
        /*0402*/ 	.byte	0xff
	.zero		1


	//   ....[49]....
        /*0404*/ 	.word	0x00002c10
        /*0408*/ 	.word	0x000000ff
        /*040c*/ 	.word	0x00000070
        /*0410*/ 	.short	0x0106
        /*0412*/ 	.byte	0x05
	.zero		1


	//   ....[50]....
        /*0414*/ 	.word	0x00002c30
        /*0418*/ 	.word	0x000000ff
        /*041c*/ 	.word	0x00000070
        /*0420*/ 	.short	0x010a
        /*0422*/ 	.byte	0x05
	.zero		1


	//   ....[51]....
        /*0424*/ 	.word	0x00002cc0
        /*0428*/ 	.word	0x000000ff
        /*042c*/ 	.word	0x00000070
        /*0430*/ 	.short	0x0106
        /*0432*/ 	.byte	0x04
	.zero		1


	//   ....[52]....
        /*0434*/ 	.word	0x00002d00
        /*0438*/ 	.word	0x00000000
        /*043c*/ 	.word	0x00000070
        /*0440*/ 	.short	0x010a
        /*0442*/ 	.byte	0xff
	.zero		1


	//   ....[53]....
        /*0444*/ 	.word	0x00002f40
        /*0448*/ 	.word	0x000000ff
        /*044c*/ 	.word	0x00000008
        /*0450*/ 	.short	0x010a
        /*0452*/ 	.byte	0x06
	.zero		1


	//   ....[54]....
        /*0454*/ 	.word	0x00002f60
        /*0458*/ 	.word	0x000000ff
        /*045c*/ 	.word	0x00000008
        /*0460*/ 	.short	0x010a
        /*0462*/ 	.byte	0x06
	.zero		1


	//   ....[55]....
        /*0464*/ 	.word	0x000030f0
        /*0468*/ 	.word	0x000000ff
        /*046c*/ 	.word	0x00000008
        /*0470*/ 	.short	0x010a
        /*0472*/ 	.byte	0x06
	.zero		1


	//   ....[56]....
        /*0474*/ 	.word	0x00003110
        /*0478*/ 	.word	0x000000ff
        /*047c*/ 	.word	0x00000008
        /*0480*/ 	.short	0x010a
        /*0482*/ 	.byte	0x06
	.zero		1


	//   ....[57]....
        /*0484*/ 	.word	0x000031d0
        /*0488*/ 	.word	0x000000ff
        /*048c*/ 	.word	0x00000000
        /*0490*/ 	.short	0x0101
        /*0492*/ 	.byte	0x07
	.zero		1


	//   ....[58]....
        /*0494*/ 	.word	0x000034d0
        /*0498*/ 	.word	0x00000000
        /*049c*/ 	.word	0x00000060
        /*04a0*/ 	.short	0x010a
        /*04a2*/ 	.byte	0xff
	.zero		1


	//   ....[59]....
        /*04a4*/ 	.word	0x00003590
        /*04a8*/ 	.word	0x00000000
        /*04ac*/ 	.word	0x00000000
        /*04b0*/ 	.short	0x0101
        /*04b2*/ 	.byte	0xff
	.zero		1


	//   ....[60]....
        /*04b4*/ 	.word	0x00003650
        /*04b8*/ 	.word	0x000000ff
        /*04bc*/ 	.word	0x00000000
        /*04c0*/ 	.short	0x010a
        /*04c2*/ 	.byte	0x06
	.zero		1


	//   ....[61]....
        /*04c4*/ 	.word	0x00003660
        /*04c8*/ 	.word	0x000000ff
        /*04cc*/ 	.word	0x000000a0
        /*04d0*/ 	.short	0x010a
        /*04d2*/ 	.byte	0x0a
	.zero		1


	//   ....[62]....
        /*04d4*/ 	.word	0x00003710
        /*04d8*/ 	.word	0x000000ff
        /*04dc*/ 	.word	0x00000000
        /*04e0*/ 	.short	0x010a
        /*04e2*/ 	.byte	0x09
	.zero		1


	//   ....[63]....
        /*04e4*/ 	.word	0x00003850
        /*04e8*/ 	.word	0x000000ff
        /*04ec*/ 	.word	0x00000000
        /*04f0*/ 	.short	0x010a
        /*04f2*/ 	.byte	0x06
	.zero		1


	//   ....[64]....
        /*04f4*/ 	.word	0x00003aa0
        /*04f8*/ 	.word	0x000000ff
        /*04fc*/ 	.word	0x00000000
        /*0500*/ 	.short	0x010a
        /*0502*/ 	.byte	0x07
	.zero		1


	//   ....[65]....
        /*0504*/ 	.word	0x00003b30
        /*0508*/ 	.word	0x000000ff
        /*050c*/ 	.word	0x00000000
        /*0510*/ 	.short	0x010a
        /*0512*/ 	.byte	0x07
	.zero		1


	//   ....[66]....
        /*0514*/ 	.word	0x00003bc0
        /*0518*/ 	.word	0x000000ff
        /*051c*/ 	.word	0x00000000
        /*0520*/ 	.short	0x010a
        /*0522*/ 	.byte	0x07
	.zero		1


	//   ....[67]....
        /*0524*/ 	.word	0x00003c60
        /*0528*/ 	.word	0x00000000
        /*052c*/ 	.word	0x00000000
        /*0530*/ 	.short	0x010a
        /*0532*/ 	.byte	0xff
	.zero		1


	//   ....[68]....
        /*0534*/ 	.word	0x00003ca0
        /*0538*/ 	.word	0x00000000
        /*053c*/ 	.word	0x00000000
        /*0540*/ 	.short	0x010a
        /*0542*/ 	.byte	0xff
	.zero		1


	//   ....[69]....
        /*0544*/ 	.word	0x00003d10
        /*0548*/ 	.word	0x000000ff
        /*054c*/ 	.word	0x00000000
        /*0550*/ 	.short	0x0101
        /*0552*/ 	.byte	0x05
	.zero		1


	//   ....[70]....
        /*0554*/ 	.word	0x00003d50
        /*0558*/ 	.word	0x000000ff
        /*055c*/ 	.word	0x000000e0
        /*0560*/ 	.short	0x010a
        /*0562*/ 	.byte	0x08
	.zero		1


	//   ....[71]....
        /*0564*/ 	.word	0x00003da0
        /*0568*/ 	.word	0x000000ff
        /*056c*/ 	.word	0x00000000
        /*0570*/ 	.short	0x0101
        /*0572*/ 	.byte	0x05
	.zero		1


	//   ....[72]....
        /*0574*/ 	.word	0x000041b0
        /*0578*/ 	.word	0x00000000
        /*057c*/ 	.word	0x00000060
        /*0580*/ 	.short	0x010a
        /*0582*/ 	.byte	0xff
	.zero		1


	//   ....[73]....
        /*0584*/ 	.word	0x000042a0
        /*0588*/ 	.word	0x00000000
        /*058c*/ 	.word	0x00000000
        /*0590*/ 	.short	0x0101
        /*0592*/ 	.byte	0xff
	.zero		1


	//   ....[74]....
        /*0594*/ 	.word	0x000045c0
        /*0598*/ 	.word	0x000000ff
        /*059c*/ 	.word	0x00000058
        /*05a0*/ 	.short	0x010a
        /*05a2*/ 	.byte	0x06
	.zero		1


	//   ....[75]....
        /*05a4*/ 	.word	0x00004740
        /*05a8*/ 	.word	0x000000ff
        /*05ac*/ 	.word	0x00000048
        /*05b0*/ 	.short	0x010a
        /*05b2*/ 	.byte	0x06
	.zero		1


	//   ....[76]....
        /*05b4*/ 	.word	0x00004a70
        /*05b8*/ 	.word	0x000000ff
        /*05bc*/ 	.word	0x00000040
        /*05c0*/ 	.short	0x010b
        /*05c2*/ 	.byte	0x06
	.zero		1


	//   ....[77]....
        /*05c4*/ 	.word	0x00004a90
        /*05c8*/ 	.word	0x000000ff
        /*05cc*/ 	.word	0x00000000
        /*05d0*/ 	.short	0x0101
        /*05d2*/ 	.byte	0x25
	.zero		1


	//   ....[78]....
        /*05d4*/ 	.word	0x00004ad0
        /*05d8*/ 	.word	0x00000000
        /*05dc*/ 	.word	0x00000048
        /*05e0*/ 	.short	0x010a
        /*05e2*/ 	.byte	0xff
	.zero		1


	//   ....[79]....
        /*05e4*/ 	.word	0x00004e40
        /*05e8*/ 	.word	0x00000000
        /*05ec*/ 	.word	0x00000060
        /*05f0*/ 	.short	0x010a
        /*05f2*/ 	.byte	0xff
	.zero		1


	//   ....[80]....
        /*05f4*/ 	.word	0x00004f50
        /*05f8*/ 	.word	0x00000000
        /*05fc*/ 	.word	0x00000000
        /*0600*/ 	.short	0x0101
        /*0602*/ 	.byte	0xff
	.zero		1


	//   ....[81]....
        /*0604*/ 	.word	0x000058c0
        /*0608*/ 	.word	0x000000ff
        /*060c*/ 	.word	0x00000040
        /*0610*/ 	.short	0x010a
        /*0612*/ 	.byte	0x2b
	.zero		1


	//   ....[82]....
        /*0614*/ 	.word	0x000058d0
        /*0618*/ 	.word	0x00000071
        /*061c*/ 	.word	0x00000080
        /*0620*/ 	.short	0x010a
        /*0622*/ 	.byte	0xff
	.zero		1


	//   ....[83]....
        /*0624*/ 	.word	0x00005a20
        /*0628*/ 	.word	0x000000ff
        /*062c*/ 	.word	0x00000040
        /*0630*/ 	.short	0x010a
        /*0632*/ 	.byte	0x2b
	.zero		1


	//   ....[84]....
        /*0634*/ 	.word	0x00005b00
        /*0638*/ 	.word	0x000000ff
        /*063c*/ 	.word	0x00000000
        /*0640*/ 	.short	0x0101
        /*0642*/ 	.byte	0x04
	.zero		1


	//   ....[85]....
        /*0644*/ 	.word	0x00005b60
        /*0648*/ 	.word	0x00000071
        /*064c*/ 	.word	0x00000080
        /*0650*/ 	.short	0x010a
        /*0652*/ 	.byte	0xff
	.zero		1


	//   ....[86]....
        /*0654*/ 	.word	0x00005e00
        /*0658*/ 	.word	0x00000071
        /*065c*/ 	.word	0x00000000
        /*0660*/ 	.short	0x0101
        /*0662*/ 	.byte	0xff
	.zero		1


	//   ....[87]....
        /*0664*/ 	.word	0x000067a0
        /*0668*/ 	.word	0x00000003
        /*066c*/ 	.word	0x000000d0
        /*0670*/ 	.short	0x010a
        /*0672*/ 	.byte	0xff
	.zero		1


	//   ....[88]....
        /*0674*/ 	.word	0x00006800
        /*0678*/ 	.word	0x00000002
        /*067c*/ 	.word	0x00000020
        /*0680*/ 	.short	0x010a
        /*0682*/ 	.byte	0xff
	.zero		1


	//   ....[89]....
        /*0684*/ 	.word	0x00006860
        /*0688*/ 	.word	0x00000002
        /*068c*/ 	.word	0x00000020
        /*0690*/ 	.short	0x010a
        /*0692*/ 	.byte	0xff
	.zero		1


	//   ....[90]....
        /*0694*/ 	.word	0x000068b0
        /*0698*/ 	.word	0x00000002
        /*069c*/ 	.word	0x00000060
        /*06a0*/ 	.short	0x010a
        /*06a2*/ 	.byte	0xff
	.zero		1


	//   ....[91]....
        /*06a4*/ 	.word	0x00006910
        /*06a8*/ 	.word	0x00000000
        /*06ac*/ 	.word	0x00000000
        /*06b0*/ 	.short	0x010a
        /*06b2*/ 	.byte	0xff
	.zero		1


	//   ....[92]....
        /*06b4*/ 	.word	0x00006970
        /*06b8*/ 	.word	0x00000000
        /*06bc*/ 	.word	0x00000000
        /*06c0*/ 	.short	0x010a
        /*06c2*/ 	.byte	0xff
	.zero		1


	//   ....[93]....
        /*06c4*/ 	.word	0x000069d0
        /*06c8*/ 	.word	0x00000000
        /*06cc*/ 	.word	0x00000000
        /*06d0*/ 	.short	0x010a
        /*06d2*/ 	.byte	0xff
	.zero		1


	//   ....[94]....
        /*06d4*/ 	.word	0x00006a20
        /*06d8*/ 	.word	0x00000000
        /*06dc*/ 	.word	0x000000c0
        /*06e0*/ 	.short	0x010a
        /*06e2*/ 	.byte	0xff
	.zero		1


	//   ....[95]....
        /*06e4*/ 	.word	0x00006a80
        /*06e8*/ 	.word	0x00000000
        /*06ec*/ 	.word	0x00000070
        /*06f0*/ 	.short	0x010a
        /*06f2*/ 	.byte	0xff
	.zero		1


	//   ....[96]....
        /*06f4*/ 	.word	0x00006ad0
        /*06f8*/ 	.word	0x00000000
        /*06fc*/ 	.word	0x00000060
        /*0700*/ 	.short	0x010a
        /*0702*/ 	.byte	0xff
	.zero		1


	//   ....[97]....
        /*0704*/ 	.word	0x00006b30
        /*0708*/ 	.word	0x00000000
        /*070c*/ 	.word	0x00000070
        /*0710*/ 	.short	0x010a
        /*0712*/ 	.byte	0xff
	.zero		1


	//   ....[98]....
        /*0714*/ 	.word	0x00006b90
        /*0718*/ 	.word	0x00000004
        /*071c*/ 	.word	0x00000008
        /*0720*/ 	.short	0x010a
        /*0722*/ 	.byte	0xff
	.zero		1


	//   ....[99]....
        /*0724*/ 	.word	0x00006c70
        /*0728*/ 	.word	0x00000002
        /*072c*/ 	.word	0x00000008
        /*0730*/ 	.short	0x010a
        /*0732*/ 	.byte	0xff
	.zero		1


	//   ....[100]....
        /*0734*/ 	.word	0x00006cc0
        /*0738*/ 	.word	0x00000000
        /*073c*/ 	.word	0x00000060
        /*0740*/ 	.short	0x010a
        /*0742*/ 	.byte	0xff
	.zero		1


	//   ....[101]....
        /*0744*/ 	.word	0x00006d20
        /*0748*/ 	.word	0x00000000
        /*074c*/ 	.word	0x000000a0
        /*0750*/ 	.short	0x010a
        /*0752*/ 	.byte	0xff
	.zero		1


	//   ....[102]....
        /*0754*/ 	.word	0x00006d80
        /*0758*/ 	.word	0x00000000
        /*075c*/ 	.word	0x00000000
        /*0760*/ 	.short	0x010a
        /*0762*/ 	.byte	0xff
	.zero		1


	//   ....[103]....
        /*0764*/ 	.word	0x00006de0
        /*0768*/ 	.word	0x00000000
        /*076c*/ 	.word	0x00000000
        /*0770*/ 	.short	0x010a
        /*0772*/ 	.byte	0xff
	.zero		1


	//   ....[104]....
        /*0774*/ 	.word	0x00006e40
        /*0778*/ 	.word	0x00000000
        /*077c*/ 	.word	0x00000000
        /*0780*/ 	.short	0x010a
        /*0782*/ 	.byte	0xff
	.zero		1


	//   ....[105]....
        /*0784*/ 	.word	0x00006ea0
        /*0788*/ 	.word	0x00000000
        /*078c*/ 	.word	0x00000000
        /*0790*/ 	.short	0x010a
        /*0792*/ 	.byte	0xff
	.zero		1


	//   ....[106]....
        /*0794*/ 	.word	0x00006f00
        /*0798*/ 	.word	0x00000000
        /*079c*/ 	.word	0x000000e0
        /*07a0*/ 	.short	0x010a
        /*07a2*/ 	.byte	0xff
	.zero		1


	//   ....[107]....
        /*07a4*/ 	.word	0x00006f50
        /*07a8*/ 	.word	0x00000000
        /*07ac*/ 	.word	0x00000060
        /*07b0*/ 	.short	0x010a
        /*07b2*/ 	.byte	0xff
	.zero		1


	//   ....[108]....
        /*07b4*/ 	.word	0x00006fb0
        /*07b8*/ 	.word	0x00000000
        /*07bc*/ 	.word	0x00000058
        /*07c0*/ 	.short	0x010a
        /*07c2*/ 	.byte	0xff
	.zero		1


	//   ....[109]....
        /*07c4*/ 	.word	0x00007010
        /*07c8*/ 	.word	0x00000003
        /*07cc*/ 	.word	0x00000048
        /*07d0*/ 	.short	0x010a
        /*07d2*/ 	.byte	0xff
	.zero		1


	//   ....[110]....
        /*07d4*/ 	.word	0x00007060
        /*07d8*/ 	.word	0x00000000
        /*07dc*/ 	.word	0x00000060
        /*07e0*/ 	.short	0x010a
        /*07e2*/ 	.byte	0xff
	.zero		1


	//   ....[111]....
        /*07e4*/ 	.word	0x000070c0
        /*07e8*/ 	.word	0x00000000
        /*07ec*/ 	.word	0x00000040
        /*07f0*/ 	.short	0x010a
        /*07f2*/ 	.byte	0xff
	.zero		1


	//   ....[112]....
        /*07f4*/ 	.word	0x00007110
        /*07f8*/ 	.word	0x00000071
        /*07fc*/ 	.word	0x00000080
        /*0800*/ 	.short	0x010a
        /*0802*/ 	.byte	0xff
	.zero		1


	//----- nvinfo : EIATTR_NUM_MBARRIERS
	.align		4
.L_47:
        /*0804*/ 	.byte	0x03, 0x38
        /*0806*/ 	.short	0x001d


	//----- nvinfo : EIATTR_EXIT_INSTR_OFFSETS
	.align		4
        /*0808*/ 	.byte	0x04, 0x1c
        /*080a*/ 	.short	(.L_49 - .L_48)


	//   ....[0]....
.L_48:
        /*080c*/ 	.word	0x000027d0


	//   ....[1]....
        /*0810*/ 	.word	0x00002cd0


	//   ....[2]....
        /*0814*/ 	.word	0x00002d30


	//   ....[3]....
        /*0818*/ 	.word	0x00003fd0


	//   ....[4]....
        /*081c*/ 	.word	0x00004b00


	//   ....[5]....
        /*0820*/ 	.word	0x00004b40


	//   ....[6]....
        /*0824*/ 	.word	0x00006790


	//----- nvinfo : EIATTR_MAX_THREADS
	.align		4
.L_49:
        /*0828*/ 	.byte	0x04, 0x05
        /*082a*/ 	.short	(.L_51 - .L_50)
.L_50:
        /*082c*/ 	.word	0x00000100
        /*0830*/ 	.word	0x00000001
        /*0834*/ 	.word	0x00000001


	//----- nvinfo : EIATTR_CRS_STACK_SIZE
	.align		4
.L_51:
        /*0838*/ 	.byte	0x04, 0x1e
        /*083a*/ 	.short	(.L_53 - .L_52)
.L_52:
        /*083c*/ 	.word	0x00000000


	//----- nvinfo : EIATTR_CBANK_PARAM_SIZE
	.align		4
.L_53:
        /*0840*/ 	.byte	0x03, 0x19
        /*0842*/ 	.short	0x0800


	//----- nvinfo : EIATTR_PARAM_CBANK
	.align		4
        /*0844*/ 	.byte	0x04, 0x0a
        /*0846*/ 	.short	(.L_55 - .L_54)
	.align		4
.L_54:
        /*0848*/ 	.word	index@(.nv.constant0._ZN7cutlass13device_kernelINS_4gemm6kernel13GemmUniversalIN4cute5tupleIJiiiiEEENS1_10collective13CollectiveMmaINS1_35MainloopSm100TmaUmmaWarpSpecializedILi4ELi2ELi4ENS5_IJNS4_1CILi2EEENSA_ILi1EEESC_EEEEENS5_IJNSA_ILi128EEENSA_ILi64EEESG_EEENS_12float_e5m2_tENS5_IJlSC_lEEESI_SJ_NS4_8TiledMMAINS4_8MMA_AtomIJNS4_10MMA_TraitsINS4_25SM100_MMA_F8F6F4_2x1SM_SSEJSI_SI_fSF_SG_NS4_17integral_constantINS4_4UMMA5MajorELSQ_0EEESR_NSO_INSP_7ScaleInELSS_0EEEST_EEEEEENS4_6LayoutINS5_IJSC_SC_SC_EEENS5_IJNSA_ILi0EEESY_SY_EEEEENS5_IJNS4_10UnderscoreES11_S11_EEEEENS4_18SM100_TMA_2SM_LOADENS4_14ComposedLayoutINS4_7SwizzleILi2ELi4ELi3EEENS4_18smem_ptr_flag_bitsILi8EEENSW_INS5_IJNSA_ILi8EEESG_EEENS5_IJSG_SC_EEEEEEEvNS4_8identityES14_S1E_vS1F_EENS_8epilogue10collective18CollectiveEpilogueINS1H_23Sm100TmaWarpSpecializedILi1ELi1ELi32ELb0ELb0EEEJNS5_IJSG_SG_SG_EEENS5_IJNSW_ISG_SC_EES1N_EEESI_SJ_SI_SJ_NS1H_6fusion15FusionCallbacksIS1L_NS1P_17LinearCombinationISI_fSI_fLNS_15FloatRoundStyleE2EEES1M_S1O_JEEENS4_5SM1004TMEM4LOAD26SM100_TMEM_LOAD_32dp32b32xENS4_13SM90_TMA_LOADES1E_NS4_39AutoVectorizingCopyWithAssumedAlignmentILi128EEENS4_14SM90_TMA_STOREES1E_S21_S21_EEEvvEEEEvNT_6ParamsE)
        /*084c*/ 	.short	0x0380
        /*084e*/ 	.short	0x0800


	//----- nvinfo : EIATTR_SW_WAR
	.align		4
.L_55:
        /*0850*/ 	.byte	0x04, 0x36
        /*0852*/ 	.short	(.L_57 - .L_56)
.L_56:
        /*0854*/ 	.word	0x00000008
.L_57:


//--------------------- .nv.callgraph             --------------------------
	.section	.nv.callgraph,"",@"SHT_CUDA_CALLGRAPH"
	.align	4
	.sectionentsize	8
	.align		4
        /*0000*/ 	.word	0x00000000
	.align		4
        /*0004*/ 	.word	0xffffffff
	.align		4
        /*0008*/ 	.word	index@(_ZN7cutlass13device_kernelINS_4gemm6kernel13GemmUniversalIN4cute5tupleIJiiiiEEENS1_10collective13CollectiveMmaINS1_35MainloopSm100TmaUmmaWarpSpecializedILi4ELi2ELi4ENS5_IJNS4_1CILi2EEENSA_ILi1EEESC_EEEEENS5_IJNSA_ILi128EEENSA_ILi64EEESG_EEENS_12float_e5m2_tENS5_IJlSC_lEEESI_SJ_NS4_8TiledMMAINS4_8MMA_AtomIJNS4_10MMA_TraitsINS4_25SM100_MMA_F8F6F4_2x1SM_SSEJSI_SI_fSF_SG_NS4_17integral_constantINS4_4UMMA5MajorELSQ_0EEESR_NSO_INSP_7ScaleInELSS_0EEEST_EEEEEENS4_6LayoutINS5_IJSC_SC_SC_EEENS5_IJNSA_ILi0EEESY_SY_EEEEENS5_IJNS4_10UnderscoreES11_S11_EEEEENS4_18SM100_TMA_2SM_LOADENS4_14ComposedLayoutINS4_7SwizzleILi2ELi4ELi3EEENS4_18smem_ptr_flag_bitsILi8EEENSW_INS5_IJNSA_ILi8EEESG_EEENS5_IJSG_SC_EEEEEEEvNS4_8identityES14_S1E_vS1F_EENS_8epilogue10collective18CollectiveEpilogueINS1H_23Sm100TmaWarpSpecializedILi1ELi1ELi32ELb0ELb0EEEJNS5_IJSG_SG_SG_EEENS5_IJNSW_ISG_SC_EES1N_EEESI_SJ_SI_SJ_NS1H_6fusion15FusionCallbacksIS1L_NS1P_17LinearCombinationISI_fSI_fLNS_15FloatRoundStyleE2EEES1M_S1O_JEEENS4_5SM1004TMEM4LOAD26SM100_TMEM_LOAD_32dp32b32xENS4_13SM90_TMA_LOADES1E_NS4_39AutoVectorizingCopyWithAssumedAlignmentILi128EEENS4_14SM90_TMA_STOREES1E_S21_S21_EEEvvEEEEvNT_6ParamsE)
	.align		4
        /*000c*/ 	.word	index@(__assertfail)
	.align		4
        /*0010*/ 	.word	0x00000000
	.align		4
        /*0014*/ 	.word	0xfffffffe
	.align		4
        /*0018*/ 	.word	0x00000000
	.align		4
        /*001c*/ 	.word	0xfffffffd
	.align		4
        /*0020*/ 	.word	0x00000000
	.align		4
        /*0024*/ 	.word	0xfffffffc


//--------------------- .nv.constant4             --------------------------
	.section	.nv.constant4,"a",@progbits
	.align	8
	.align		8
.nv.constant4:
        /*0000*/ 	.dword	__assertfail
	.align		8
        /*0008*/ 	.dword	__unnamed_1
	.align		8
        /*0010*/ 	.dword	__unnamed_2
	.align		8
        /*0018*/ 	.dword	_ZN39_INTERNAL_ed70a292_4_k_cu_889d77d8_92414cuda3std3__45__cpo5beginE
	.align		8
        /*0020*/ 	.dword	_ZN39_INTERNAL_ed70a292_4_k_cu_889d77d8_92414cuda3std3__45__cpo3endE
	.align		8
        /*0028*/ 	.dword	_ZN39_INTERNAL_ed70a292_4_k_cu_889d77d8_92414cuda3std3__45__cpo6cbeginE
	.align		8
        /*0030*/ 	.dword	_ZN39_INTERNAL_ed70a292_4_k_cu_889d77d8_92414cuda3std3__45__cpo4cendE
	.align		8
        /*0038*/ 	.dword	_ZN39_INTERNAL_ed70a292_4_k_cu_889d77d8_92414cuda3std3__441_GLOBAL__N__ed70a292_4_k_cu_889d77d8_92416ignoreE
	.align		8
        /*0040*/ 	.dword	_ZN39_INTERNAL_ed70a292_4_k_cu_889d77d8_92414cuda3std3__419piecewise_constructE
	.align		8
        /*0048*/ 	.dword	_ZN39_INTERNAL_ed70a292_4_k_cu_889d77d8_92414cuda3std3__48in_placeE
	.align		8
        /*0050*/ 	.dword	_ZN39_INTERNAL_ed70a292_4_k_cu_889d77d8_92414cuda3std6ranges3__45__cpo4swapE
	.align		8
        /*0058*/ 	.dword	_ZN39_INTERNAL_ed70a292_4_k_cu_889d77d8_92414cuda3std6ranges3__45__cpo9iter_moveE
	.align		8
        /*0060*/ 	.dword	_ZN39_INTERNAL_ed70a292_4_k_cu_889d77d8_92414cute7productE
	.align		8
        /*0068*/ 	.dword	_ZN39_INTERNAL_ed70a292_4_k_cu_889d77d8_92414cute1_E
	.align		8
        /*0070*/ 	.dword	$str$25
	.align		8
        /*0078*/ 	.dword	$str$26
	.align		8
        /*0080*/ 	.dword	$str$27
	.align		8
        /*0088*/ 	.dword	$str$28


//--------------------- .text._ZN7cutlass13device_kernelINS_4gemm6kernel13GemmUniversalIN4cute5tupleIJiiiiEEENS1_10collective13CollectiveMmaINS1_35MainloopSm100TmaUmmaWarpSpecializedILi4ELi2ELi4ENS5_IJNS4_1CILi2EEENSA_ILi1EEESC_EEEEENS5_IJNSA_ILi128EEENSA_ILi64EEESG_EEENS_12float_e5m2_tENS5_IJlSC_lEEESI_SJ_NS4_8TiledMMAINS4_8MMA_AtomIJNS4_10MMA_TraitsINS4_25SM100_MMA_F8F6F4_2x1SM_SSEJSI_SI_fSF_SG_NS4_17integral_constantINS4_4UMMA5MajorELSQ_0EEESR_NSO_INSP_7ScaleInELSS_0EEEST_EEEEEENS4_6LayoutINS5_IJSC_SC_SC_EEENS5_IJNSA_ILi0EEESY_SY_EEEEENS5_IJNS4_10UnderscoreES11_S11_EEEEENS4_18SM100_TMA_2SM_LOADENS4_14ComposedLayoutINS4_7SwizzleILi2ELi4ELi3EEENS4_18smem_ptr_flag_bitsILi8EEENSW_INS5_IJNSA_ILi8EEESG_EEENS5_IJSG_SC_EEEEEEEvNS4_8identityES14_S1E_vS1F_EENS_8epilogue10collective18CollectiveEpilogueINS1H_23Sm100TmaWarpSpecializedILi1ELi1ELi32ELb0ELb0EEEJNS5_IJSG_SG_SG_EEENS5_IJNSW_ISG_SC_EES1N_EEESI_SJ_SI_SJ_NS1H_6fusion15FusionCallbacksIS1L_NS1P_17LinearCombinationISI_fSI_fLNS_15FloatRoundStyleE2EEES1M_S1O_JEEENS4_5SM1004TMEM4LOAD26SM100_TMEM_LOAD_32dp32b32xENS4_13SM90_TMA_LOADES1E_NS4_39AutoVectorizingCopyWithAssumedAlignmentILi128EEENS4_14SM90_TMA_STOREES1E_S21_S21_EEEvvEEEEvNT_6ParamsE --------------------------
	.section	.text._ZN7cutlass13device_kernelINS_4gemm6kernel13GemmUniversalIN4cute5tupleIJiiiiEEENS1_10collective13CollectiveMmaINS1_35MainloopSm100TmaUmmaWarpSpecializedILi4ELi2ELi4ENS5_IJNS4_1CILi2EEENSA_ILi1EEESC_EEEEENS5_IJNSA_ILi128EEENSA_ILi64EEESG_EEENS_12float_e5m2_tENS5_IJlSC_lEEESI_SJ_NS4_8TiledMMAINS4_8MMA_AtomIJNS4_10MMA_TraitsINS4_25SM100_MMA_F8F6F4_2x1SM_SSEJSI_SI_fSF_SG_NS4_17integral_constantINS4_4UMMA5MajorELSQ_0EEESR_NSO_INSP_7ScaleInELSS_0EEEST_EEEEEENS4_6LayoutINS5_IJSC_SC_SC_EEENS5_IJNSA_ILi0EEESY_SY_EEEEENS5_IJNS4_10UnderscoreES11_S11_EEEEENS4_18SM100_TMA_2SM_LOADENS4_14ComposedLayoutINS4_7SwizzleILi2ELi4ELi3EEENS4_18smem_ptr_flag_bitsILi8EEENSW_INS5_IJNSA_ILi8EEESG_EEENS5_IJSG_SC_EEEEEEEvNS4_8identityES14_S1E_vS1F_EENS_8epilogue10collective18CollectiveEpilogueINS1H_23Sm100TmaWarpSpecializedILi1ELi1ELi32ELb0ELb0EEEJNS5_IJSG_SG_SG_EEENS5_IJNSW_ISG_SC_EES1N_EEESI_SJ_SI_SJ_NS1H_6fusion15FusionCallbacksIS1L_NS1P_17LinearCombinationISI_fSI_fLNS_15FloatRoundStyleE2EEES1M_S1O_JEEENS4_5SM1004TMEM4LOAD26SM100_TMEM_LOAD_32dp32b32xENS4_13SM90_TMA_LOADES1E_NS4_39AutoVectorizingCopyWithAssumedAlignmentILi128EEENS4_14SM90_TMA_STOREES1E_S21_S21_EEEvvEEEEvNT_6ParamsE,"ax",@progbits
	.align	128
.text._ZN7cutlass13device_kernelINS_4gemm6kernel13GemmUniversalIN4cute5tupleIJiiiiEEENS1_10collective13CollectiveMmaINS1_35MainloopSm100TmaUmmaWarpSpecializedILi4ELi2ELi4ENS5_IJNS4_1CILi2EEENSA_ILi1EEESC_EEEEENS5_IJNSA_ILi128EEENSA_ILi64EEESG_EEENS_12float_e5m2_tENS5_IJlSC_lEEESI_SJ_NS4_8TiledMMAINS4_8MMA_AtomIJNS4_10MMA_TraitsINS4_25SM100_MMA_F8F6F4_2x1SM_SSEJSI_SI_fSF_SG_NS4_17integral_constantINS4_4UMMA5MajorELSQ_0EEESR_NSO_INSP_7ScaleInELSS_0EEEST_EEEEEENS4_6LayoutINS5_IJSC_SC_SC_EEENS5_IJNSA_ILi0EEESY_SY_EEEEENS5_IJNS4_10UnderscoreES11_S11_EEEEENS4_18SM100_TMA_2SM_LOADENS4_14ComposedLayoutINS4_7SwizzleILi2ELi4ELi3EEENS4_18smem_ptr_flag_bitsILi8EEENSW_INS5_IJNSA_ILi8EEESG_EEENS5_IJSG_SC_EEEEEEEvNS4_8identityES14_S1E_vS1F_EENS_8epilogue10collective18CollectiveEpilogueINS1H_23Sm100TmaWarpSpecializedILi1ELi1ELi32ELb0ELb0EEEJNS5_IJSG_SG_SG_EEENS5_IJNSW_ISG_SC_EES1N_EEESI_SJ_SI_SJ_NS1H_6fusion15FusionCallbacksIS1L_NS1P_17LinearCombinationISI_fSI_fLNS_15FloatRoundStyleE2EEES1M_S1O_JEEENS4_5SM1004TMEM4LOAD26SM100_TMEM_LOAD_32dp32b32xENS4_13SM90_TMA_LOADES1E_NS4_39AutoVectorizingCopyWithAssumedAlignmentILi128EEENS4_14SM90_TMA_STOREES1E_S21_S21_EEEvvEEEEvNT_6ParamsE:
        .type           _ZN7cutlass13device_kernelINS_4gemm6kernel13GemmUniversalIN4cute5tupleIJiiiiEEENS1_10collective13CollectiveMmaINS1_35MainloopSm100TmaUmmaWarpSpecializedILi4ELi2ELi4ENS5_IJNS4_1CILi2EEENSA_ILi1EEESC_EEEEENS5_IJNSA_ILi128EEENSA_ILi64EEESG_EEENS_12float_e5m2_tENS5_IJlSC_lEEESI_SJ_NS4_8TiledMMAINS4_8MMA_AtomIJNS4_10MMA_TraitsINS4_25SM100_MMA_F8F6F4_2x1SM_SSEJSI_SI_fSF_SG_NS4_17integral_constantINS4_4UMMA5MajorELSQ_0EEESR_NSO_INSP_7ScaleInELSS_0EEEST_EEEEEENS4_6LayoutINS5_IJSC_SC_SC_EEENS5_IJNSA_ILi0EEESY_SY_EEEEENS5_IJNS4_10UnderscoreES11_S11_EEEEENS4_18SM100_TMA_2SM_LOADENS4_14ComposedLayoutINS4_7SwizzleILi2ELi4ELi3EEENS4_18smem_ptr_flag_bitsILi8EEENSW_INS5_IJNSA_ILi8EEESG_EEENS5_IJSG_SC_EEEEEEEvNS4_8identityES14_S1E_vS1F_EENS_8epilogue10collective18CollectiveEpilogueINS1H_23Sm100TmaWarpSpecializedILi1ELi1ELi32ELb0ELb0EEEJNS5_IJSG_SG_SG_EEENS5_IJNSW_ISG_SC_EES1N_EEESI_SJ_SI_SJ_NS1H_6fusion15FusionCallbacksIS1L_NS1P_17LinearCombinationISI_fSI_fLNS_15FloatRoundStyleE2EEES1M_S1O_JEEENS4_5SM1004TMEM4LOAD26SM100_TMEM_LOAD_32dp32b32xENS4_13SM90_TMA_LOADES1E_NS4_39AutoVectorizingCopyWithAssumedAlignmentILi128EEENS4_14SM90_TMA_STOREES1E_S21_S21_EEEvvEEEEvNT_6ParamsE,@function
        .size           _ZN7cutlass13device_kernelINS_4gemm6kernel13GemmUniversalIN4cute5tupleIJiiiiEEENS1_10collective13CollectiveMmaINS1_35MainloopSm100TmaUmmaWarpSpecializedILi4ELi2ELi4ENS5_IJNS4_1CILi2EEENSA_ILi1EEESC_EEEEENS5_IJNSA_ILi128EEENSA_ILi64EEESG_EEENS_12float_e5m2_tENS5_IJlSC_lEEESI_SJ_NS4_8TiledMMAINS4_8MMA_AtomIJNS4_10MMA_TraitsINS4_25SM100_MMA_F8F6F4_2x1SM_SSEJSI_SI_fSF_SG_NS4_17integral_constantINS4_4UMMA5MajorELSQ_0EEESR_NSO_INSP_7ScaleInELSS_0EEEST_EEEEEENS4_6LayoutINS5_IJSC_SC_SC_EEENS5_IJNSA_ILi0EEESY_SY_EEEEENS5_IJNS4_10UnderscoreES11_S11_EEEEENS4_18SM100_TMA_2SM_LOADENS4_14ComposedLayoutINS4_7SwizzleILi2ELi4ELi3EEENS4_18smem_ptr_flag_bitsILi8EEENSW_INS5_IJNSA_ILi8EEESG_EEENS5_IJSG_SC_EEEEEEEvNS4_8identityES14_S1E_vS1F_EENS_8epilogue10collective18CollectiveEpilogueINS1H_23Sm100TmaWarpSpecializedILi1ELi1ELi32ELb0ELb0EEEJNS5_IJSG_SG_SG_EEENS5_IJNSW_ISG_SC_EES1N_EEESI_SJ_SI_SJ_NS1H_6fusion15FusionCallbacksIS1L_NS1P_17LinearCombinationISI_fSI_fLNS_15FloatRoundStyleE2EEES1M_S1O_JEEENS4_5SM1004TMEM4LOAD26SM100_TMEM_LOAD_32dp32b32xENS4_13SM90_TMA_LOADES1E_NS4_39AutoVectorizingCopyWithAssumedAlignmentILi128EEENS4_14SM90_TMA_STOREES1E_S21_S21_EEEvvEEEEvNT_6ParamsE,(.L_x_149 - _ZN7cutlass13device_kernelINS_4gemm6kernel13GemmUniversalIN4cute5tupleIJiiiiEEENS1_10collective13CollectiveMmaINS1_35MainloopSm100TmaUmmaWarpSpecializedILi4ELi2ELi4ENS5_IJNS4_1CILi2EEENSA_ILi1EEESC_EEEEENS5_IJNSA_ILi128EEENSA_ILi64EEESG_EEENS_12float_e5m2_tENS5_IJlSC_lEEESI_SJ_NS4_8TiledMMAINS4_8MMA_AtomIJNS4_10MMA_TraitsINS4_25SM100_MMA_F8F6F4_2x1SM_SSEJSI_SI_fSF_SG_NS4_17integral_constantINS4_4UMMA5MajorELSQ_0EEESR_NSO_INSP_7ScaleInELSS_0EEEST_EEEEEENS4_6LayoutINS5_IJSC_SC_SC_EEENS5_IJNSA_ILi0EEESY_SY_EEEEENS5_IJNS4_10UnderscoreES11_S11_EEEEENS4_18SM100_TMA_2SM_LOADENS4_14ComposedLayoutINS4_7SwizzleILi2ELi4ELi3EEENS4_18smem_ptr_flag_bitsILi8EEENSW_INS5_IJNSA_ILi8EEESG_EEENS5_IJSG_SC_EEEEEEEvNS4_8identityES14_S1E_vS1F_EENS_8epilogue10collective18CollectiveEpilogueINS1H_23Sm100TmaWarpSpecializedILi1ELi1ELi32ELb0ELb0EEEJNS5_IJSG_SG_SG_EEENS5_IJNSW_ISG_SC_EES1N_EEESI_SJ_SI_SJ_NS1H_6fusion15FusionCallbacksIS1L_NS1P_17LinearCombinationISI_fSI_fLNS_15FloatRoundStyleE2EEES1M_S1O_JEEENS4_5SM1004TMEM4LOAD26SM100_TMEM_LOAD_32dp32b32xENS4_13SM90_TMA_LOADES1E_NS4_39AutoVectorizingCopyWithAssumedAlignmentILi128EEENS4_14SM90_TMA_STOREES1E_S21_S21_EEEvvEEEEvNT_6ParamsE)
        .other          _ZN7cutlass13device_kernelINS_4gemm6kernel13GemmUniversalIN4cute5tupleIJiiiiEEENS1_10collective13CollectiveMmaINS1_35MainloopSm100TmaUmmaWarpSpecializedILi4ELi2ELi4ENS5_IJNS4_1CILi2EEENSA_ILi1EEESC_EEEEENS5_IJNSA_ILi128EEENSA_ILi64EEESG_EEENS_12float_e5m2_tENS5_IJlSC_lEEESI_SJ_NS4_8TiledMMAINS4_8MMA_AtomIJNS4_10MMA_TraitsINS4_25SM100_MMA_F8F6F4_2x1SM_SSEJSI_SI_fSF_SG_NS4_17integral_constantINS4_4UMMA5MajorELSQ_0EEESR_NSO_INSP_7ScaleInELSS_0EEEST_EEEEEENS4_6LayoutINS5_IJSC_SC_SC_EEENS5_IJNSA_ILi0EEESY_SY_EEEEENS5_IJNS4_10UnderscoreES11_S11_EEEEENS4_18SM100_TMA_2SM_LOADENS4_14ComposedLayoutINS4_7SwizzleILi2ELi4ELi3EEENS4_18smem_ptr_flag_bitsILi8EEENSW_INS5_IJNSA_ILi8EEESG_EEENS5_IJSG_SC_EEEEEEEvNS4_8identityES14_S1E_vS1F_EENS_8epilogue10collective18CollectiveEpilogueINS1H_23Sm100TmaWarpSpecializedILi1ELi1ELi32ELb0ELb0EEEJNS5_IJSG_SG_SG_EEENS5_IJNSW_ISG_SC_EES1N_EEESI_SJ_SI_SJ_NS1H_6fusion15FusionCallbacksIS1L_NS1P_17LinearCombinationISI_fSI_fLNS_15FloatRoundStyleE2EEES1M_S1O_JEEENS4_5SM1004TMEM4LOAD26SM100_TMEM_LOAD_32dp32b32xENS4_13SM90_TMA_LOADES1E_NS4_39AutoVectorizingCopyWithAssumedAlignmentILi128EEENS4_14SM90_TMA_STOREES1E_S21_S21_EEEvvEEEEvNT_6ParamsE,@"STO_CUDA_ENTRY STV_DEFAULT"
_ZN7cutlass13device_kernelINS_4gemm6kernel13GemmUniversalIN4cute5tupleIJiiiiEEENS1_10collective13CollectiveMmaINS1_35MainloopSm100TmaUmmaWarpSpecializedILi4ELi2ELi4ENS5_IJNS4_1CILi2EEENSA_ILi1EEESC_EEEEENS5_IJNSA_ILi128EEENSA_ILi64EEESG_EEENS_12float_e5m2_tENS5_IJlSC_lEEESI_SJ_NS4_8TiledMMAINS4_8MMA_AtomIJNS4_10MMA_TraitsINS4_25SM100_MMA_F8F6F4_2x1SM_SSEJSI_SI_fSF_SG_NS4_17integral_constantINS4_4UMMA5MajorELSQ_0EEESR_NSO_INSP_7ScaleInELSS_0EEEST_EEEEEENS4_6LayoutINS5_IJSC_SC_SC_EEENS5_IJNSA_ILi0EEESY_SY_EEEEENS5_IJNS4_10UnderscoreES11_S11_EEEEENS4_18SM100_TMA_2SM_LOADENS4_14ComposedLayoutINS4_7SwizzleILi2ELi4ELi3EEENS4_18smem_ptr_flag_bitsILi8EEENSW_INS5_IJNSA_ILi8EEESG_EEENS5_IJSG_SC_EEEEEEEvNS4_8identityES14_S1E_vS1F_EENS_8epilogue10collective18CollectiveEpilogueINS1H_23Sm100TmaWarpSpecializedILi1ELi1ELi32ELb0ELb0EEEJNS5_IJSG_SG_SG_EEENS5_IJNSW_ISG_SC_EES1N_EEESI_SJ_SI_SJ_NS1H_6fusion15FusionCallbacksIS1L_NS1P_17LinearCombinationISI_fSI_fLNS_15FloatRoundStyleE2EEES1M_S1O_JEEENS4_5SM1004TMEM4LOAD26SM100_TMEM_LOAD_32dp32b32xENS4_13SM90_TMA_LOADES1E_NS4_39AutoVectorizingCopyWithAssumedAlignmentILi128EEENS4_14SM90_TMA_STOREES1E_S21_S21_EEEvvEEEEvNT_6ParamsE:
[----:B------:R-:W1:Y:S01]  /*0000*/  LDC R1, c[0x0][0x37c] ;  /* 0x0000df00ff017b82 */ /* 0x000e620000000800 */
[----:B------:R-:W2:Y:S01]  /*0010*/  S2R R103, SR_TID.X ;  /* 0x0000000000677919 */ /* 0x000ea20000002100 */
[----:B------:R-:W3:Y:S06]  /*0020*/  LDCU.64 UR6, c[0x0][0x890] ;  /* 0x00011200ff0677ac */ /* 0x000eec0008000a00 */
[----:B------:R-:W4:Y:S01]  /*0030*/  S2UR UR37, SR_CgaCtaId ;  /* 0x00000000002579c3 */ /* 0x000f220000008800 */
[----:B------:R-:W-:Y:S02]  /*0040*/  PRMT R95, RZ, 0x7610, R95 ;  /* 0x00007610ff5f7816 */ /* 0x000fe4000000005f */
[----:B------:R-:W-:Y:S01]  /*0050*/  ELECT P1, URZ, PT ;  /* 0x0000000000ff782f */ /* 0x000fe20003820000 */
[----:B------:R-:W1:Y:S01]  /*0060*/  LDCU.64 UR40, c[0x0][0x358] ;  /* 0x00006b00ff2877ac */ /* 0x000e620008000a00 */
[----:B---3--:R-:W-:-:S04]  /*0070*/  UISETP.NE.U32.AND UP0, UPT, UR6, URZ, UPT ;  /* 0x000000ff0600728c */ /* 0x008fc8000bf05070 */
[----:B------:R-:W-:Y:S02]  /*0080*/  UISETP.NE.AND.EX UP0, UPT, UR7, URZ, UPT, UP0 ;  /* 0x000000ff0700728c */ /* 0x000fe4000bf05300 */
[----:B----4-:R-:W-:Y:S02]  /*0090*/  ULOP3.LUT UR5, UR37, 0x1, URZ, 0xc0, !UPT ;  /* 0x0000000125057892 */ /* 0x010fe4000f8ec0ff */
[----:B------:R-:W-:Y:S01]  /*00a0*/  ULOP3.LUT UR4, UR37, 0x1, URZ, 0x3c, !UPT ;  /* 0x0000000125047892 */ /* 0x000fe2000f8e3cff */
[----:B--2---:R-:W-:-:S05]  /*00b0*/  SHF.R.U32.HI R106, RZ, 0x5, R103 ;  /* 0x00000005ff6a7819 */ /* 0x004fca0000011667 */
[----:B------:R-:W2:Y:S02]  /*00c0*/  SHFL.IDX PT, R0, R106, RZ, 0x1f ;  /* 0x00001fff6a007589 */ /* 0x000ea400000e0000 */
[----:B--2---:R-:W-:Y:S01]  /*00d0*/  R2UR UR10, R0 ;  /* 0x00000000000a72ca */ /* 0x004fe200000e0000 */
[----:B-1----:R-:W-:-:S14]  /*00e0*/  BRA.U UP0, `(.L_x_0) ;  /* 0x00000001002c7547 */ /* 0x002fdc000b800000 */
[----:B------:R-:W1:Y:S02]  /*00f0*/  LDCU.64 UR8, c[0x0][0x888] ;  /* 0x00011100ff0877ac */ /* 0x000e640008000a00 */
[----:B-1----:R-:W-:-:S04]  /*0100*/  UISETP.NE.U32.AND UP0, UPT, UR8, URZ, UPT ;  /* 0x000000ff0800728c */ /* 0x002fc8000bf05070 */
[----:B------:R-:W-:-:S09]  /*0110*/  UISETP.NE.AND.EX UP0, UPT, UR9, URZ, UPT, UP0 ;  /* 0x000000ff0900728c */ /* 0x000fd2000bf05300 */
[----:B------:R-:W-:Y:S05]  /*0120*/  BRA.U !UP0, `(.L_x_1) ;  /* 0x0000000108107547 */ /* 0x000fea000b800000 */
[----:B------:R-:W1:Y:S02]  /*0130*/  LDC.64 R2, c[0x0][0x888] ;  /* 0x00022200ff027b82 */ /* 0x000e640000000a00 */
[----:B-1----:R1:W5:Y:S01]  /*0140*/  LDG.E R49, desc[UR40][R2.64] ;  /* 0x0000002802317981 */ /* 0x002362000c1e1900 */
[----:B------:R-:W-:Y:S01]  /*0150*/  HFMA2 R95, -RZ, RZ, 0, 5.9604644775390625e-08 ;  /* 0x00000001ff5f7431 */ /* 0x000fe200000001ff */
[----:B------:R-:W-:Y:S05]  /*0160*/  BRA `(.L_x_0) ;  /* 0x00000000000c7947 */ /* 0x000fea0003800000 */
.L_x_1:
[----:B------:R-:W1:Y:S01]  /*0170*/  LDCU UR8, c[0x0][0x880] ;  /* 0x00011000ff0877ac */ /* 0x000e620008000800 */
[----:B------:R-:W-:Y:S01]  /*0180*/  HFMA2 R95, -RZ, RZ, 0, 5.9604644775390625e-08 ;  /* 0x00000001ff5f7431 */ /* 0x000fe200000001ff */
[----:B-1----:R-:W-:-:S07]  /*0190*/  MOV R49, UR8 ;  /* 0x0000000800317c02 */ /* 0x002fce0008000f00 */
.L_x_0:
[----:B------:R-:W2:Y:S02]  /*01a0*/  LDCU.64 UR8, c[0x0][0x8b0] ;  /* 0x00011600ff0877ac */ /* 0x000ea40008000a00 */
[----:B--2---:R-:W-:-:S04]  /*01b0*/  UISETP.NE.U32.AND UP0, UPT, UR8, URZ, UPT ;  /* 0x000000ff0800728c */ /* 0x004fc8000bf05070 */
[----:B------:R-:W-:-:S09]  /*01c0*/  UISETP.NE.AND.EX UP0, UPT, UR9, URZ, UPT, UP0 ;  /* 0x000000ff0900728c */ /* 0x000fd2000bf05300 */
[----:B------:R-:W-:Y:S05]  /*01d0*/  BRA.U UP0, `(.L_x_2) ;  /* 0x0000000100247547 */ /* 0x000fea000b800000 */
[----:B------:R-:W2:Y:S02]  /*01e0*/  LDCU.64 UR8, c[0x0][0x8a8] ;  /* 0x00011500ff0877ac */ /* 0x000ea40008000a00 */
[----:B--2---:R-:W-:-:S04]  /*01f0*/  UISETP.NE.U32.AND UP0, UPT, UR8, URZ, UPT ;  /* 0x000000ff0800728c */ /* 0x004fc8000bf05070 */
[----:B------:R-:W-:-:S09]  /*0200*/  UISETP.NE.AND.EX UP0, UPT, UR9, URZ, UPT, UP0 ;  /* 0x000000ff0900728c */ /* 0x000fd2000bf05300 */
[----:B------:R-:W-:Y:S05]  /*0210*/  BRA.U !UP0, `(.L_x_3) ;  /* 0x00000001080c7547 */ /* 0x000fea000b800000 */
[----:B------:R-:W2:Y:S02]  /*0220*/  LDC.64 R46, c[0x0][0x8a8] ;  /* 0x00022a00ff2e7b82 */ /* 0x000ea40000000a00 */
[----:B--2---:R2:W5:Y:S01]  /*0230*/  LDG.E R46, desc[UR40][R46.64] ;  /* 0x000000282e2e7981 */ /* 0x004562000c1e1900 */
[----:B------:R-:W-:Y:S05]  /*0240*/  BRA `(.L_x_2) ;  /* 0x0000000000087947 */ /* 0x000fea0003800000 */
.L_x_3:
[----:B------:R-:W2:Y:S02]  /*0250*/  LDCU UR8, c[0x0][0x8a0] ;  /* 0x00011400ff0877ac */ /* 0x000ea40008000800 */
[----:B--2---:R-:W-:Y:S02]  /*0260*/  MOV R46, UR8 ;  /* 0x00000008002e7c02 */ /* 0x004fe40008000f00 */
.L_x_2:
[----:B------:R-:W-:Y:S01]  /*0270*/  IMAD.U32 R0, RZ, RZ, UR10 ;  /* 0x0000000aff007e24 */ /* 0x000fe2000f8e00ff */
[----:B------:R-:W-:Y:S04]  /*0280*/  BSSY.RECONVERGENT B0, `(.L_x_4) ;  /* 0x000000c000007945 */ /* 0x000fe80003800200 */
[C---:B------:R-:W-:Y:S02]  /*0290*/  ISETP.NE.OR P2, PT, R0.reuse, 0x1, !P1 ;  /* 0x000000010000780c */ /* 0x040fe40004f45670 */
[----:B------:R-:W-:-:S11]  /*02a0*/  ISETP.NE.OR P0, PT, R0, 0x3, !P1 ;  /* 0x000000030000780c */ /* 0x000fd60004f05670 */
[----:B------:R-:W-:Y:S05]  /*02b0*/  @P2 BRA `(.L_x_5) ;  /* 0x0000000000202947 */ /* 0x000fea0003800000 */
[----:B------:R-:W3:Y:S02]  /*02c0*/  LDCU.64 UR8, c[0x0][0x348] ;  /* 0x00006900ff0877ac */ /* 0x000ee40008000a00 */
[----:B---3--:R-:W-:Y:S02]  /*02d0*/  UIADD3 UR12, UP1, UPT, UR8, 0x80, URZ ;  /* 0x00000080080c7890 */ /* 0x008fe4000ff3e0ff */
[----:B------:R-:W-:Y:S02]  /*02e0*/  UIADD3 UR8, UP0, UPT, UR8, 0x180, URZ ;  /* 0x0000018008087890 */ /* 0x000fe4000ff1e0ff */
[----:B------:R-:W-:Y:S02]  /*02f0*/  UIADD3.X UR13, UPT, UPT, URZ, UR9, URZ, UP1, !UPT ;  /* 0x00000009ff0d7290 */ /* 0x000fe40008ffe4ff */
[----:B------:R-:W-:-:S07]  /*0300*/  UIADD3.X UR9, UPT, UPT, URZ, UR9, URZ, UP0, !UPT ;  /* 0x00000009ff097290 */ /* 0x000fce00087fe4ff */
[----:B------:R3:W-:Y:S02]  /*0310*/  UTMACCTL.PF [UR12] ;  /* 0x000000000c0079b9 */ /* 0x0007e40008040000 */
[----:B------:R3:W-:Y:S02]  /*0320*/  UTMACCTL.PF [UR8] ;  /* 0x00000000080079b9 */ /* 0x0007e40008040000 */
[----:B---3--:R-:W-:Y:S01]  /*0330*/  NOP ;  /* 0x0000000000007918 */ /* 0x008fe20000000000 */
.L_x_5:
[----:B------:R-:W-:Y:S05]  /*0340*/  BSYNC.RECONVERGENT B0 ;  /* 0x0000000000007941 */ /* 0x000fea0003800200 */
.L_x_4:
[----:B------:R-:W-:Y:S04]  /*0350*/  BSSY.RECONVERGENT B0, `(.L_x_6) ;  /* 0x000000a000007945 */ /* 0x000fe80003800200 */
        /* <DEDUP_REMOVED lines=9> */
.L_x_7:
[----:B------:R-:W-:Y:S05]  /*03f0*/  BSYNC.RECONVERGENT B0 ;  /* 0x0000000000007941 */ /* 0x000fea0003800200 */
.L_x_6:
[----:B------:R-:W3:Y:S01]  /*0400*/  LDCU.64 UR8, c[0x0][0x888] ;  /* 0x00011100ff0877ac */ /* 0x000ee20008000a00 */
[----:B------:R-:W-:Y:S02]  /*0410*/  UISETP.EQ.U32.AND UP1, UPT, UR6, URZ, UPT ;  /* 0x000000ff0600728c */ /* 0x000fe4000bf22070 */
[----:B------:R-:W-:Y:S02]  /*0420*/  UPLOP3.LUT UP5, UPT, UPT, UPT, UPT, 0x80, 0x8 ;  /* 0x000000000008789c */ /* 0x000fe40003faf070 */
[----:B---3--:R-:W-:-:S04]  /*0430*/  UISETP.NE.U32.AND UP0, UPT, UR8, URZ, UPT ;  /* 0x000000ff0800728c */ /* 0x008fc8000bf05070 */
[----:B------:R-:W-:-:S04]  /*0440*/  UISETP.NE.AND.EX UP0, UPT, UR9, URZ, UPT, UP0 ;  /* 0x000000ff0900728c */ /* 0x000fc8000bf05300 */
[----:B------:R-:W-:-:S04]  /*0450*/  UISETP.EQ.OR.EX UP2, UPT, UR7, URZ, !UP0, UP1 ;  /* 0x000000ff0700728c */ /* 0x000fc8000c742710 */
[----:B------:R-:W-:-:S05]  /*0460*/  UP2UR UR44, UPR, URZ, 0x4 ;  /* 0x00000004ff2c7883 */ /* 0x000fca0008000000 */
[----:B------:R-:W-:Y:S07]  /*0470*/  BRA.U !UP2, `(.L_x_8) ;  /* 0x000000010a207547 */ /* 0x000fee000b800000 */
[----:B------:R-:W-:Y:S01]  /*0480*/  UISETP.NE.U32.AND UP2, UPT, UR6, URZ, UPT ;  /* 0x000000ff0600728c */ /* 0x000fe2000bf45070 */
[----:B-----5:R-:W-:Y:S01]  /*0490*/  FSETP.NEU.AND P0, PT, R49, RZ, PT ;  /* 0x000000ff3100720b */ /* 0x020fe20003f0d000 */
[----:B------:R-:W-:Y:S02]  /*04a0*/  USEL UR6, URZ, 0xffffffff, UP0 ;  /* 0xffffffffff067887 */ /* 0x000fe40008000000 */
[----:B------:R-:W-:-:S10]  /*04b0*/  UISETP.NE.AND.EX UP2, UPT, UR7, URZ, UPT, UP2 ;  /* 0x000000ff0700728c */ /* 0x000fd4000bf45320 */
[----:B------:R-:W-:Y:S01]  /*04c0*/  VOTEU.ANY UP1, P0 ;  /* 0x0000000000ff7886 */ /* 0x000fe20000020100 */
[----:B------:R-:W-:-:S04]  /*04d0*/  @!UP2 USEL UR6, URZ, 0xffffffff, UP1 ;  /* 0xffffffffff06a887 */ /* 0x000fc80008800000 */
[----:B------:R-:W-:-:S04]  /*04e0*/  ULOP3.LUT UR6, UR6, 0x1, URZ, 0xc0, !UPT ;  /* 0x0000000106067892 */ /* 0x000fc8000f8ec0ff */
[----:B------:R-:W-:-:S11]  /*04f0*/  UISETP.NE.U32.AND UP5, UPT, UR6, 0x1, UPT ;  /* 0x000000010600788c */ /* 0x000fd6000bfa5070 */
.L_x_8:
[----:B------:R-:W3:Y:S01]  /*0500*/  SHFL.IDX PT, R0, R106, RZ, 0x1f ;  /* 0x00001fff6a007589 */ /* 0x000ee200000e0000 */
[----:B------:R-:W-:-:S04]  /*0510*/  UISETP.NE.AND UP1, UPT, UR10, 0x2, UPT ;  /* 0x000000020a00788c */ /* 0x000fc8000bf25270 */
[----:B------:R-:W-:Y:S02]  /*0520*/  UISETP.EQ.AND UP2, UPT, UR5, URZ, !UP1 ;  /* 0x000000ff0500728c */ /* 0x000fe4000cf42270 */
[----:B------:R-:W-:-:S04]  /*0530*/  USEL UR7, URZ, 0x1, UP1 ;  /* 0x00000001ff077887 */ /* 0x000fc80008800000 */
[----:B------:R-:W-:Y:S02]  /*0540*/  PLOP3.LUT P5, PT, P1, PT, UP2, 0x80, 0x8 ;  /* 0x000000000008781c */ /* 0x000fe40000faf028 */
[----:B---3--:R-:W-:-:S13]  /*0550*/  ISETP.NE.AND P0, PT, R0, RZ, PT ;  /* 0x000000ff0000720c */ /* 0x008fda0003f05270 */
[----:B------:R-:W-:Y:S05]  /*0560*/  @P0 BRA `(.L_x_9) ;  /* 0x0000000000440947 */ /* 0x000fea0003800000 */
[----:B------:R-:W-:Y:S01]  /*0570*/  UMOV UR8, 0x400 ;  /* 0x0000040000087882 */ /* 0x000fe20000000000 */
[----:B------:R-:W-:Y:S01]  /*0580*/  UMOV UR6, 0x1 ;  /* 0x0000000100067882 */ /* 0x000fe20000000000 */
[----:B------:R-:W-:Y:S02]  /*0590*/  ULEA UR8, UR37, UR8, 0x18 ;  /* 0x0000000825087291 */ /* 0x000fe4000f8ec0ff */
[----:B------:R-:W-:-:S04]  /*05a0*/  UIADD3 UR12, UPT, UPT, -UR6, 0x100000, URZ ;  /* 0x00100000060c7890 */ /* 0x000fc8000fffe1ff */
[----:B------:R-:W-:Y:S02]  /*05b0*/  USHF.L.U32 UR13, UR12, 0xb, URZ ;  /* 0x0000000b0c0d7899 */ /* 0x000fe400080006ff */
[----:B------:R-:W-:Y:S01]  /*05c0*/  USHF.L.U32 UR12, UR12, 0x1, URZ ;  /* 0x000000010c0c7899 */ /* 0x000fe200080006ff */
[----:B------:R-:W-:Y:S01]  /*05d0*/  ELECT P0, URZ, PT ;  /* 0x0000000000ff782f */ /* 0x000fe20003800000 */
[----:B------:R-:W3:Y:S10]  /*05e0*/  FENCE.VIEW.ASYNC.S ;  /* 0x00000000000073c6 */ /* 0x000ef40000000000 */
[----:B---3--:R3:W4:Y:S01]  /*05f0*/  SYNCS.EXCH.64 URZ, [UR8], UR12 ;  /* 0x0000000c08ff75b2 */ /* 0x0087220008000100 */
[----:B------:R3:W1:Y:S01]  /*0600*/  SYNCS.EXCH.64 URZ, [UR8+0x20], UR12 ;  /* 0x0000200c08ff75b2 */ /* 0x0006620008000100 */
[----:B------:R3:W1:Y:S01]  /*0610*/  SYNCS.EXCH.64 URZ, [UR8+0x8], UR12 ;  /* 0x0000080c08ff75b2 */ /* 0x0006620008000100 */
[----:B------:R3:W1:Y:S01]  /*0620*/  SYNCS.EXCH.64 URZ, [UR8+0x28], UR12 ;  /* 0x0000280c08ff75b2 */ /* 0x0006620008000100 */
[----:B------:R3:W1:Y:S01]  /*0630*/  SYNCS.EXCH.64 URZ, [UR8+0x10], UR12 ;  /* 0x0000100c08ff75b2 */ /* 0x0006620008000100 */
[----:B------:R3:W1:Y:S01]  /*0640*/  SYNCS.EXCH.64 URZ, [UR8+0x30], UR12 ;  /* 0x0000300c08ff75b2 */ /* 0x0006620008000100 */
[----:B------:R3:W1:Y:S01]  /*0650*/  SYNCS.EXCH.64 URZ, [UR8+0x18], UR12 ;  /* 0x0000180c08ff75b2 */ /* 0x0006620008000100 */
[----:B------:R3:W1:Y:S01]  /*0660*/  SYNCS.EXCH.64 URZ, [UR8+0x38], UR12 ;  /* 0x0000380c08ff75b2 */ /* 0x0006620008000100 */
[----:B------:R-:W-:Y:S01]  /*0670*/  NOP ;  /* 0x0000000000007918 */ /* 0x000fe20000000000 */
.L_x_9:
[----:B------:R-:W2:Y:S01]  /*0680*/  SHFL.IDX PT, R0, R106, RZ, 0x1f ;  /* 0x00001fff6a007589 */ /* 0x000ea200000e0000 */
[----:B------:R-:W-:Y:S01]  /*0690*/  NOP ;  /* 0x0000000000007918 */ /* 0x000fe20000000000 */
[----:B--2---:R-:W-:-:S13]  /*06a0*/  ISETP.NE.AND P0, PT, R0, 0x1, PT ;  /* 0x000000010000780c */ /* 0x004fda0003f05270 */
[----:B------:R-:W-:Y:S05]  /*06b0*/  @P0 BRA `(.L_x_10) ;  /* 0x00000000003c0947 */ /* 0x000fea0003800000 */
[----:B------:R-:W-:Y:S01]  /*06c0*/  UMOV UR9, 0x400 ;  /* 0x0000040000097882 */ /* 0x000fe20000000000 */
[----:B---3--:R-:W-:Y:S01]  /*06d0*/  UMOV UR8, 0x20 ;  /* 0x0000002000087882 */ /* 0x008fe20000000000 */
[----:B------:R-:W-:Y:S01]  /*06e0*/  UMOV UR6, 0x80 ;  /* 0x0000008000067882 */ /* 0x000fe20000000000 */
[----:B------:R-:W-:Y:S02]  /*06f0*/  ULEA UR9, UR37, UR9, 0x18 ;  /* 0x0000000925097291 */ /* 0x000fe4000f8ec0ff */
[----:B------:R-:W-:-:S04]  /*0700*/  UIADD3 UR12, UPT, UPT, -UR8, 0x100000, URZ ;  /* 0x00100000080c7890 */ /* 0x000fc8000fffe1ff */
[----:B------:R-:W-:Y:S02]  /*0710*/  USHF.L.U32 UR13, UR12, 0xb, URZ ;  /* 0x0000000b0c0d7899 */ /* 0x000fe400080006ff */
[----:B------:R-:W-:Y:S02]  /*0720*/  USHF.L.U32 UR12, UR12, 0x1, URZ ;  /* 0x000000010c0c7899 */ /* 0x000fe400080006ff */
[----:B------:R-:W-:-:S04]  /*0730*/  UIADD3 UR14, UPT, UPT, -UR6, 0x100000, URZ ;  /* 0x00100000060e7890 */ /* 0x000fc8000fffe1ff */
[----:B------:R-:W-:Y:S02]  /*0740*/  USHF.L.U32 UR15, UR14, 0xb, URZ ;  /* 0x0000000b0e0f7899 */ /* 0x000fe400080006ff */
[----:B------:R-:W-:Y:S01]  /*0750*/  USHF.L.U32 UR14, UR14, 0x1, URZ ;  /* 0x000000010e0e7899 */ /* 0x000fe200080006ff */
[----:B------:R-:W-:Y:S01]  /*0760*/  ELECT P0, URZ, PT ;  /* 0x0000000000ff782f */ /* 0x000fe20003800000 */
[----:B------:R-:W2:Y:S02]  /*0770*/  FENCE.VIEW.ASYNC.S ;  /* 0x00000000000073c6 */ /* 0x000ea40000000000 */
[----:B--2---:R2:W3:Y:S08]  /*0780*/  SYNCS.EXCH.64 URZ, [UR9+0x40], UR12 ;  /* 0x0000400c09ff75b2 */ /* 0x0044f00008000100 */
[----:B------:R2:W1:Y:S01]  /*0790*/  SYNCS.EXCH.64 URZ, [UR9+0x48], UR14 ;  /* 0x0000480e09ff75b2 */ /* 0x0004620008000100 */
[----:B------:R-:W-:Y:S01]  /*07a0*/  NOP ;  /* 0x0000000000007918 */ /* 0x000fe20000000000 */
.L_x_10:
[----:B------:R-:W4:Y:S01]  /*07b0*/  SHFL.IDX PT, R0, R106, RZ, 0x1f ;  /* 0x00001fff6a007589 */ /* 0x000f2200000e0000 */
[----:B------:R-:W-:Y:S01]  /*07c0*/  NOP ;  /* 0x0000000000007918 */ /* 0x000fe20000000000 */
[----:B----4-:R-:W-:-:S13]  /*07d0*/  ISETP.NE.AND P0, PT, R0, 0x3, PT ;  /* 0x000000030000780c */ /* 0x010fda0003f05270 */
[----:B------:R-:W-:Y:S05]  /*07e0*/  @P0 BRA `(.L_x_11) ;  /* 0x00000000002c0947 */ /* 0x000fea0003800000 */
[----:B---3--:R-:W-:Y:S01]  /*07f0*/  UMOV UR8, 0x400 ;  /* 0x0000040000087882 */ /* 0x008fe20000000000 */
[----:B------:R-:W-:Y:S01]  /*0800*/  UMOV UR6, 0x20 ;  /* 0x0000002000067882 */ /* 0x000fe20000000000 */
[----:B------:R-:W-:Y:S02]  /*0810*/  ULEA UR8, UR37, UR8, 0x18 ;  /* 0x0000000825087291 */ /* 0x000fe4000f8ec0ff */
[----:B--2---:R-:W-:-:S04]  /*0820*/  UIADD3 UR12, UPT, UPT, -UR6, 0x100000, URZ ;  /* 0x00100000060c7890 */ /* 0x004fc8000fffe1ff */
[----:B------:R-:W-:Y:S02]  /*0830*/  USHF.L.U32 UR13, UR12, 0xb, URZ ;  /* 0x0000000b0c0d7899 */ /* 0x000fe400080006ff */
[----:B------:R-:W-:Y:S01]  /*0840*/  USHF.L.U32 UR12, UR12, 0x1, URZ ;  /* 0x000000010c0c7899 */ /* 0x000fe200080006ff */
[----:B------:R-:W-:Y:S01]  /*0850*/  ELECT P0, URZ, PT ;  /* 0x0000000000ff782f */ /* 0x000fe20003800000 */
[----:B------:R-:W2:Y:S10]  /*0860*/  FENCE.VIEW.ASYNC.S ;  /* 0x00000000000073c6 */ /* 0x000eb40000000000 */
[----:B--2---:R4:W2:Y:S01]  /*0870*/  SYNCS.EXCH.64 URZ, [UR8+0x50], UR12 ;  /* 0x0000500c08ff75b2 */ /* 0x0048a20008000100 */
[----:B------:R4:W3:Y:S02]  /*0880*/  SYNCS.EXCH.64 URZ, [UR8+0x58], UR12 ;  /* 0x0000580c08ff75b2 */ /* 0x0008e40008000100 */
[----:B----4-:R-:W-:Y:S01]  /*0890*/  NOP ;  /* 0x0000000000007918 */ /* 0x010fe20000000000 */
.L_x_11:
[----:B------:R-:W4:Y:S01]  /*08a0*/  SHFL.IDX PT, R0, R106, RZ, 0x1f ;  /* 0x00001fff6a007589 */ /* 0x000f2200000e0000 */
[----:B------:R-:W-:Y:S01]  /*08b0*/  NOP ;  /* 0x0000000000007918 */ /* 0x000fe20000000000 */
[----:B----4-:R-:W-:-:S13]  /*08c0*/  ISETP.NE.AND P0, PT, R0, 0x4, PT ;  /* 0x000000040000780c */ /* 0x010fda0003f05270 */
[----:B------:R-:W-:Y:S05]  /*08d0*/  @P0 BRA `(.L_x_12) ;  /* 0x0000000000480947 */ /* 0x000fea0003800000 */
[----:B--2---:R-:W-:Y:S01]  /*08e0*/  UMOV UR9, 0x1e0 ;  /* 0x000001e000097882 */ /* 0x004fe20000000000 */
[----:B---3--:R-:W-:Y:S01]  /*08f0*/  UMOV UR8, 0x400 ;  /* 0x0000040000087882 */ /* 0x008fe20000000000 */
[----:B------:R-:W-:Y:S01]  /*0900*/  USEL UR9, UR9, 0x1a0, UP5 ;  /* 0x000001a009097887 */ /* 0x000fe2000a800000 */
        /* <DEDUP_REMOVED lines=10> */
[----:B--2---:R4:W2:Y:S08]  /*09b0*/  SYNCS.EXCH.64 URZ, [UR8+0x60], UR12 ;  /* 0x0000600c08ff75b2 */ /* 0x0048b00008000100 */
[----:B------:R4:W3:Y:S01]  /*09c0*/  SYNCS.EXCH.64 URZ, [UR8+0x70], UR14 ;  /* 0x0000700e08ff75b2 */ /* 0x0008e20008000100 */
[----:B------:R4:W1:Y:S01]  /*09d0*/  SYNCS.EXCH.64 URZ, [UR8+0x68], UR12 ;  /* 0x0000680c08ff75b2 */ /* 0x0008620008000100 */
[----:B------:R4:W1:Y:S02]  /*09e0*/  SYNCS.EXCH.64 URZ, [UR8+0x78], UR14 ;  /* 0x0000780e08ff75b2 */ /* 0x0008640008000100 */
[----:B----4-:R-:W-:Y:S01]  /*09f0*/  NOP ;  /* 0x0000000000007918 */ /* 0x010fe20000000000 */
.L_x_12:
[----:B------:R-:W4:Y:S01]  /*0a00*/  SHFL.IDX PT, R0, R106, RZ, 0x1f ;  /* 0x00001fff6a007589 */ /* 0x000f2200000e0000 */
[----:B------:R-:W-:Y:S01]  /*0a10*/  NOP ;  /* 0x0000000000007918 */ /* 0x000fe20000000000 */
[----:B----4-:R-:W-:-:S13]  /*0a20*/  ISETP.NE.AND P0, PT, R0, 0x5, PT ;  /* 0x000000050000780c */ /* 0x010fda0003f05270 */
[----:B------:R-:W-:Y:S05]  /*0a30*/  @P0 BRA `(.L_x_13) ;  /* 0x0000000000540947 */ /* 0x000fea0003800000 */
[----:B--2---:R-:W-:Y:S01]  /*0a40*/  UMOV UR9, 0x400 ;  /* 0x0000040000097882 */ /* 0x004fe20000000000 */
        /* <DEDUP_REMOVED lines=14> */
[----:B------:R4:W1:Y:S01]  /*0b30*/  SYNCS.EXCH.64 URZ, [UR9+0xa8], UR14 ;  /* 0x0000a80e09ff75b2 */ /* 0x0008620008000100 */
[----:B------:R4:W1:Y:S01]  /*0b40*/  SYNCS.EXCH.64 URZ, [UR9+0x90], UR12 ;  /* 0x0000900c09ff75b2 */ /* 0x0008620008000100 */
[----:B------:R4:W1:Y:S01]  /*0b50*/  SYNCS.EXCH.64 URZ, [UR9+0xb0], UR14 ;  /* 0x0000b00e09ff75b2 */ /* 0x0008620008000100 */
[----:B------:R4:W1:Y:S01]  /*0b60*/  SYNCS.EXCH.64 URZ, [UR9+0x98], UR12 ;  /* 0x0000980c09ff75b2 */ /* 0x0008620008000100 */
[----:B------:R4:W1:Y:S02]  /*0b70*/  SYNCS.EXCH.64 URZ, [UR9+0xb8], UR14 ;  /* 0x0000b80e09ff75b2 */ /* 0x0008640008000100 */
[----:B----4-:R-:W-:Y:S01]  /*0b80*/  NOP ;  /* 0x0000000000007918 */ /* 0x010fe20000000000 */
.L_x_13:
[----:B------:R-:W4:Y:S01]  /*0b90*/  SHFL.IDX PT, R0, R106, RZ, 0x1f ;  /* 0x00001fff6a007589 */ /* 0x000f2200000e0000 */
[----:B------:R-:W-:Y:S01]  /*0ba0*/  ISETP.NE.OR P1, PT, RZ, UR10, !P1 ;  /* 0x0000000aff007c0c */ /* 0x000fe2000cf25670 */
        /* <DEDUP_REMOVED lines=12> */
[----:B------:R4:W3:Y:S01]  /*0c70*/  SYNCS.EXCH.64 URZ, [UR8+0xd0], UR12 ;  /* 0x0000d00c08ff75b2 */ /* 0x0008e20008000100 */
[----:B------:R4:W1:Y:S01]  /*0c80*/  SYNCS.EXCH.64 URZ, [UR8+0xc8], UR12 ;  /* 0x0000c80c08ff75b2 */ /* 0x0008620008000100 */
[----:B------:R4:W1:Y:S02]  /*0c90*/  SYNCS.EXCH.64 URZ, [UR8+0xd8], UR12 ;  /* 0x0000d80c08ff75b2 */ /* 0x0008640008000100 */
[----:B----4-:R-:W-:Y:S01]  /*0ca0*/  NOP ;  /* 0x0000000000007918 */ /* 0x010fe20000000000 */
.L_x_14:
[----:B------:R-:W-:Y:S01]  /*0cb0*/  VOTEU.ALL UP1, P1 ;  /* 0x0000000000ff7886 */ /* 0x000fe20000820000 */
[----:B---3--:R-:W3:Y:S01]  /*0cc0*/  LDCU UR8, c[0x0][0x36c] ;  /* 0x00006d80ff0877ac */ /* 0x008ee20008000800 */
[----:B------:R-:W-:Y:S01]  /*0cd0*/  NOP ;  /* 0x0000000000007918 */ /* 0x000fe20000000000 */
[----:B------:R-:W-:Y:S01]  /*0ce0*/  LOP3.LUT R10, R103, 0x1f, RZ, 0xc0, !PT ;  /* 0x0000001f670a7812 */ /* 0x000fe200078ec0ff */
[----:B--2---:R-:W-:Y:S01]  /*0cf0*/  UMOV UR12, 0x20 ;  /* 0x00000020000c7882 */ /* 0x004fe20000000000 */
[----:B------:R-:W-:Y:S01]  /*0d00*/  @!UP1 UMOV UR6, 0x400 ;  /* 0x0000040000069882 */ /* 0x000fe20000000000 */
[----:B------:R-:W-:-:S04]  /*0d10*/  @!UP1 UIADD3 UR12, UPT, UPT, -UR12, 0x100000, URZ ;  /* 0x001000000c0c9890 */ /* 0x000fc8000fffe1ff */
[----:B------:R-:W-:Y:S02]  /*0d20*/  @!UP1 USHF.L.U32 UR13, UR12, 0xb, URZ ;  /* 0x0000000b0c0d9899 */ /* 0x000fe400080006ff */
[----:B------:R-:W-:Y:S02]  /*0d30*/  @!UP1 USHF.L.U32 UR12, UR12, 0x1, URZ ;  /* 0x000000010c0c9899 */ /* 0x000fe400080006ff */
[----:B------:R-:W-:Y:S01]  /*0d40*/  @!UP1 ULEA UR6, UR37, UR6, 0x18 ;  /* 0x0000000625069291 */ /* 0x000fe2000f8ec0ff */
[----:B------:R-:W-:Y:S01]  /*0d50*/  VOTEU.ALL UP1, P1 ;  /* 0x0000000000ff7886 */ /* 0x000fe20000820000 */
[----:B------:R-:W-:Y:S01]  /*0d60*/  UISETP.NE.AND UP4, UPT, UR10, URZ, UPT ;  /* 0x000000ff0a00728c */ /* 0x000fe2000bf85270 */
[----:B------:R-:W2:Y:S09]  /*0d70*/  FENCE.VIEW.ASYNC.S ;  /* 0x00000000000073c6 */ /* 0x000eb20000000000 */
[----:B--2---:R2:W4:Y:S01]  /*0d80*/  @!UP1 SYNCS.EXCH.64 URZ, [UR6+0xe0], UR12 ;  /* 0x0000e00c06ff95b2 */ /* 0x0045220008000100 */
[----:B---3--:R-:W-:-:S09]  /*0d90*/  UISETP.EQ.U32.AND UP1, UPT, UR8, 0x1, UPT ;  /* 0x000000010800788c */ /* 0x008fd2000bf22070 */
[----:B------:R-:W-:Y:S05]  /*0da0*/  BRA.U !UP1, `(.L_x_15) ;  /* 0x0000000109087547 */ /* 0x000fea000b800000 */
[----:B-1--4-:R-:W-:Y:S01]  /*0db0*/  UCGABAR_ARV ;  /* 0x00000000000079c7 */ /* 0x012fe20008000000 */
[----:B------:R-:W-:Y:S05]  /*0dc0*/  BRA `(.L_x_16) ;  /* 0x0000000000047947 */ /* 0x000fea0003800000 */
.L_x_15:
[----:B-1--4-:R-:W-:Y:S01]  /*0dd0*/  NOP ;  /* 0x0000000000007918 */ /* 0x012fe20000000000 */
.L_x_16:
[----:B------:R-:W1:Y:S01]  /*0de0*/  S2R R94, SR_CTAID.Y ;  /* 0x00000000005e7919 */ /* 0x000e620000002600 */
[----:B------:R-:W-:-:S05]  /*0df0*/  CS2R.32 R93, SR_CgaSize ;  /* 0x00000000005d7805 */ /* 0x000fca0000008a00 */
[----:B------:R-:W-:-:S05]  /*0e00*/  IMAD R93, R93, -0xa0, RZ ;  /* 0xffffff605d5d7824 */ /* 0x000fca00078e02ff */
[----:B--2---:R-:W-:-:S14]  /*0e10*/  R2UR UR6, R93 ;  /* 0x000000005d0672ca */ /* 0x004fdc00000e0000 */
[----:B------:R-:W2:Y:S01]  /*0e20*/  LDCU UR6, c[0x0][UR6+0x2b4] ;  /* 0x00005680060677ac */ /* 0x000ea20008000800 */
[----:B------:R-:W-:-:S05]  /*0e30*/  CS2R.32 R0, SR_CgaSize ;  /* 0x0000000000007805 */ /* 0x000fca0000008a00 */
[----:B------:R-:W-:-:S06]  /*0e40*/  IMAD R0, R0, -0xa0, RZ ;  /* 0xffffff6000007824 */ /* 0x000fcc00078e02ff */
[----:B------:R-:W3:Y:S01]  /*0e50*/  LDC R0, c[0x0][R0+0x2a4] ;  /* 0x0000a90000007b82 */ /* 0x000ee20000000800 */
[----:B------:R-:W-:Y:S01]  /*0e60*/  PRMT R8, RZ, 0x7610, R8 ;  /* 0x00007610ff087816 */ /* 0x000fe20000000008 */
[----:B------:R-:W4:Y:S01]  /*0e70*/  S2R R11, SR_CTAID.X ;  /* 0x00000000000b7919 */ /* 0x000f220000002500 */
[----:B------:R-:W-:-:S05]  /*0e80*/  CS2R.32 R93, SR_CgaSize ;  /* 0x00000000005d7805 */ /* 0x000fca0000008a00 */
[----:B------:R-:W-:-:S05]  /*0e90*/  IMAD R93, R93, -0xa0, RZ ;  /* 0xffffff605d5d7824 */ /* 0x000fca00078e02ff */
[----:B------:R-:W-:-:S14]  /*0ea0*/  R2UR UR8, R93 ;  /* 0x000000005d0872ca */ /* 0x000fdc00000e0000 */
[----:B------:R-:W3:Y:S01]  /*0eb0*/  LDCU UR8, c[0x0][UR8+0x2b0] ;  /* 0x00005600080877ac */ /* 0x000ee20008000800 */
[----:B------:R-:W-:Y:S01]  /*0ec0*/  UISETP.NE.AND UP2, UPT, UR10, 0x2, UPT ;  /* 0x000000020a00788c */ /* 0x000fe2000bf45270 */
[----:B------:R-:W2:Y:S01]  /*0ed0*/  LDC R9, c[0x0][0xb24] ;  /* 0x0002c900ff097b82 */ /* 0x000ea20000000800 */
[----:B------:R-:W-:-:S05]  /*0ee0*/  CS2R.32 R2, SR_CgaSize ;  /* 0x0000000000027805 */ /* 0x000fca0000008a00 */
[----:B------:R-:W-:-:S06]  /*0ef0*/  IMAD R2, R2, -0xa0, RZ ;  /* 0xffffff6002027824 */ /* 0x000fcc00078e02ff */
[----:B------:R-:W3:Y:S08]  /*0f00*/  LDC R2, c[0x0][R2+0x2a0] ;  /* 0x0000a80002027b82 */ /* 0x000ef00000000800 */
[----:B------:R-:W3:Y:S01]  /*0f10*/  LDC R40, c[0x0][0xb24] ;  /* 0x0002c900ff287b82 */ /* 0x000ee20000000800 */
[----:B-1----:R-:W-:-:S07]  /*0f20*/  I2FP.F32.U32 R3, R94 ;  /* 0x0000005e00037245 */ /* 0x002fce0000201000 */
[----:B------:R-:W1:Y:S01]  /*0f30*/  S2UR UR36, SR_CTAID.Z ;  /* 0x00000000002479c3 */ /* 0x000e620000002700 */
[----:B--2---:R-:W-:Y:S01]  /*0f40*/  ISETP.GE.AND P0, PT, R9, 0x1, PT ;  /* 0x000000010900780c */ /* 0x004fe20003f06270 */
[----:B----4-:R-:W-:Y:S01]  /*0f50*/  IMAD.MOV.U32 R93, RZ, RZ, R11 ;  /* 0x000000ffff5d7224 */ /* 0x010fe200078e000b */
[----:B------:R-:W-:Y:S01]  /*0f60*/  I2FP.F32.U32 R4, R11 ;  /* 0x0000000b00047245 */ /* 0x000fe20000201000 */
[----:B------:R-:W-:Y:S01]  /*0f70*/  FMUL R3, R3, UR6 ;  /* 0x0000000603037c20 */ /* 0x000fe20008400000 */
[----:B------:R-:W2:Y:S03]  /*0f80*/  LDCU UR6, c[0x0][0xb30] ;  /* 0x00016600ff0677ac */ /* 0x000ea60008000800 */
[----:B---3--:R-:W-:Y:S01]  /*0f90*/  FMUL R4, R4, UR8 ;  /* 0x0000000804047c20 */ /* 0x008fe20008400000 */
[----:B------:R-:W3:Y:S08]  /*0fa0*/  F2I.U32.TRUNC.NTZ R81, R3 ;  /* 0x0000000300517305 */ /* 0x000ef0000020f000 */
[----:B------:R-:W4:Y:S01]  /*0fb0*/  F2I.U32.TRUNC.NTZ R92, R4 ;  /* 0x00000004005c7305 */ /* 0x000f22000020f000 */
[----:B--2---:R-:W-:Y:S01]  /*0fc0*/  UISETP.NE.AND UP3, UPT, UR6, 0x1, UPT ;  /* 0x000000010600788c */ /* 0x004fe2000bf65270 */
[----:B---3--:R-:W-:-:S05]  /*0fd0*/  IADD3 R81, PT, PT, -R81, RZ, RZ ;  /* 0x000000ff51517210 */ /* 0x008fca0007ffe1ff */
[----:B------:R-:W-:Y:S01]  /*0fe0*/  IMAD R81, R0, R81, R94 ;  /* 0x0000005100517224 */ /* 0x000fe200078e025e */
[----:B------:R-:W-:Y:S01]  /*0ff0*/  PRMT R0, RZ, 0x7610, R0 ;  /* 0x00007610ff007816 */ /* 0x000fe20000000000 */
[----:B----4-:R-:W-:-:S04]  /*1000*/  IMAD.MOV R92, RZ, RZ, -R92 ;  /* 0x000000ffff5c7224 */ /* 0x010fc800078e0a5c */
[----:B------:R-:W-:Y:S01]  /*1010*/  IMAD R92, R2, R92, R11 ;  /* 0x0000005c025c7224 */ /* 0x000fe200078e020b */
[----:B-1----:R-:W-:Y:S06]  /*1020*/  BRA.U UP4, `(.L_x_17) ;  /* 0x0000000104247547 */ /* 0x002fec000b800000 */
[----:B------:R-:W-:Y:S01]  /*1030*/  ISETP.NE.AND P1, PT, R81, RZ, PT ;  /* 0x000000ff5100720c */ /* 0x000fe20003f25270 */
[----:B------:R-:W-:Y:S01]  /*1040*/  IMAD.MOV.U32 R0, RZ, RZ, 0x3 ;  /* 0x00000003ff007424 */ /* 0x000fe200078e00ff */
[C---:B------:R-:W-:Y:S02]  /*1050*/  LOP3.LUT R3, R92.reuse, 0xfffffffe, RZ, 0xc0, !PT ;  /* 0xfffffffe5c037812 */ /* 0x040fe400078ec0ff */
[----:B------:R-:W-:Y:S02]  /*1060*/  ISETP.LT.U32.OR P1, PT, R92, 0x2, !P1 ;  /* 0x000000025c00780c */ /* 0x000fe40004f21470 */
[----:B------:R-:W-:Y:S02]  /*1070*/  SHF.L.U32 R0, R0, R3, RZ ;  /* 0x0000000300007219 */ /* 0x000fe400000006ff */
[----:B------:R-:W-:Y:S02]  /*1080*/  SEL R5, RZ, 0x1, !P1 ;  /* 0x00000001ff057807 */ /* 0x000fe40004800000 */
[----:B------:R-:W-:-:S05]  /*1090*/  SEL R2, RZ, 0x2, !P1 ;  /* 0x00000002ff027807 */ /* 0x000fca0004800000 */
[----:B------:R-:W-:-:S05]  /*10a0*/  IMAD.IADD R2, R5, 0x1, R2 ;  /* 0x0000000105027824 */ /* 0x000fca00078e0202 */
[----:B------:R-:W-:Y:S02]  /*10b0*/  PRMT R8, R2, 0x7610, R8 ;  /* 0x0000761002087816 */ /* 0x000fe40000000008 */
.L_x_17:
[----:B------:R-:W-:Y:S05]  /*10c0*/  @!P0 BRA `(.L_x_18) ;  /* 0x0000000000b88947 */ /* 0x000fea0003800000 */
[----:B------:R-:W1:Y:S01]  /*10d0*/  LDC.64 R4, c[0x0][0xb18] ;  /* 0x0002c600ff047b82 */ /* 0x000e620000000a00 */
[----:B------:R-:W-:-:S07]  /*10e0*/  ISETP.NE.AND P0, PT, R9, 0x1, PT ;  /* 0x000000010900780c */ /* 0x000fce0003f05270 */
[----:B------:R-:W2:Y:S08]  /*10f0*/  LDC R14, c[0x0][0xb0c] ;  /* 0x0002c300ff0e7b82 */ /* 0x000eb00000000800 */
[----:B------:R-:W3:Y:S08]  /*1100*/  LDC R13, c[0x0][0x370] ;  /* 0x0000dc00ff0d7b82 */ /* 0x000ef00000000800 */
[----:B------:R-:W4:Y:S01]  /*1110*/  LDC R16, c[0x0][0x374] ;  /* 0x0000dd00ff107b82 */ /* 0x000f220000000800 */
[----:B-1----:R-:W-:-:S07]  /*1120*/  ISETP.NE.AND P1, PT, R4, 0x1, PT ;  /* 0x000000010400780c */ /* 0x002fce0003f25270 */
[----:B------:R-:W3:Y:S01]  /*1130*/  LDC.64 R6, c[0x0][0xb10] ;  /* 0x0002c400ff067b82 */ /* 0x000ee20000000a00 */
[----:B--2---:R-:W-:-:S07]  /*1140*/  ISETP.NE.AND P2, PT, R14, 0x1, PT ;  /* 0x000000010e00780c */ /* 0x004fce0003f45270 */
[----:B------:R-:W1:Y:S08]  /*1150*/  LDC R12, c[0x0][0xb20] ;  /* 0x0002c800ff0c7b82 */ /* 0x000e700000000800 */
[----:B------:R-:W2:Y:S01]  /*1160*/  LDC.64 R2, c[0x0][0xb28] ;  /* 0x0002ca00ff027b82 */ /* 0x000ea20000000a00 */
[----:B----4-:R-:W-:-:S04]  /*1170*/  IMAD.HI.U32 R15, R16, R5, RZ ;  /* 0x00000005100f7227 */ /* 0x010fc800078e00ff */
[----:B------:R-:W-:-:S04]  /*1180*/  IMAD.HI.U32 R5, R94, R5, RZ ;  /* 0x000000055e057227 */ /* 0x000fc800078e00ff */
[----:B---3--:R-:W-:-:S04]  /*1190*/  IMAD.HI.U32 R18, R13, R6, RZ ;  /* 0x000000060d127227 */ /* 0x008fc800078e00ff */
[C---:B------:R-:W-:Y:S01]  /*11a0*/  IMAD.HI.U32 R20, R11.reuse, R6, RZ ;  /* 0x000000060b147227 */ /* 0x040fe200078e00ff */
[-C--:B------:R-:W-:Y:S02]  /*11b0*/  @P2 SHF.R.U32.HI R13, RZ, R7.reuse, R18 ;  /* 0x00000007ff0d2219 */ /* 0x080fe40000011612 */
[-C--:B-1----:R-:W-:Y:S02]  /*11c0*/  @P1 SHF.R.U32.HI R16, RZ, R12.reuse, R15 ;  /* 0x0000000cff101219 */ /* 0x082fe4000001160f */
[----:B------:R-:W-:Y:S02]  /*11d0*/  SHF.R.U32.HI R5, RZ, R12, R5 ;  /* 0x0000000cff057219 */ /* 0x000fe40000011605 */
[----:B------:R-:W-:Y:S02]  /*11e0*/  SHF.R.U32.HI R20, RZ, R7, R20 ;  /* 0x00000007ff147219 */ /* 0x000fe40000011614 */
[----:B------:R-:W-:Y:S01]  /*11f0*/  SEL R5, R94, R5, !P1 ;  /* 0x000000055e057207 */ /* 0x000fe20004800000 */
[----:B--2---:R-:W-:Y:S01]  /*1200*/  IMAD.HI.U32 R18, R16, R2, RZ ;  /* 0x0000000210127227 */ /* 0x004fe200078e00ff */
[----:B------:R-:W-:-:S02]  /*1210*/  SEL R93, R11, R20, !P2 ;  /* 0x000000140b5d7207 */ /* 0x000fc40005000000 */
[----:B------:R-:W-:Y:S01]  /*1220*/  IADD3 R7, PT, PT, -R5, RZ, RZ ;  /* 0x000000ff05077210 */ /* 0x000fe20007ffe1ff */
[----:B------:R-:W-:Y:S01]  /*1230*/  IMAD.HI.U32 R6, R13, R2, RZ ;  /* 0x000000020d067227 */ /* 0x000fe200078e00ff */
[----:B------:R-:W-:-:S03]  /*1240*/  @P0 SHF.R.U32.HI R16, RZ, R3, R18 ;  /* 0x00000003ff100219 */ /* 0x000fc60000011612 */
[----:B------:R-:W-:Y:S01]  /*1250*/  IMAD R7, R4, R7, R94 ;  /* 0x0000000704077224 */ /* 0x000fe200078e025e */
[----:B------:R-:W-:Y:S01]  /*1260*/  @P0 SHF.R.U32.HI R13, RZ, R3, R6 ;  /* 0x00000003ff0d0219 */ /* 0x000fe20000011606 */
[----:B------:R-:W-:-:S04]  /*1270*/  IMAD R16, R16, R9, RZ ;  /* 0x0000000910107224 */ /* 0x000fc800078e02ff */
[----:B------:R-:W-:Y:S01]  /*1280*/  IMAD R6, R13, R9, RZ ;  /* 0x000000090d067224 */ /* 0x000fe200078e02ff */
[----:B------:R-:W-:-:S04]  /*1290*/  ISETP.GE.AND P1, PT, R5, R16, PT ;  /* 0x000000100500720c */ /* 0x000fc80003f26270 */
[----:B------:R-:W-:Y:S01]  /*12a0*/  ISETP.GE.OR P1, PT, R93, R6, P1 ;  /* 0x000000065d00720c */ /* 0x000fe20000f26670 */
[----:B------:R-:W-:-:S05]  /*12b0*/  IMAD.HI.U32 R6, R5, R2, RZ ;  /* 0x0000000205067227 */ /* 0x000fca00078e00ff */
[----:B------:R-:W-:-:S04]  /*12c0*/  SHF.R.U32.HI R6, RZ, R3, R6 ;  /* 0x00000003ff067219 */ /* 0x000fc80000011606 */
[----:B------:R-:W-:-:S03]  /*12d0*/  SEL R6, R5, R6, !P0 ;  /* 0x0000000605067207 */ /* 0x000fc60004000000 */
[----:B------:R-:W-:Y:S01]  /*12e0*/  @!P1 IMAD.HI.U32 R12, R93, R2, RZ ;  /* 0x000000025d0c9227 */ /* 0x000fe200078e00ff */
[----:B------:R-:W-:-:S04]  /*12f0*/  IADD3 R2, PT, PT, -R6, RZ, RZ ;  /* 0x000000ff06027210 */ /* 0x000fc80007ffe1ff */
[----:B------:R-:W-:Y:S01]  /*1300*/  @!P1 SHF.R.U32.HI R12, RZ, R3, R12 ;  /* 0x00000003ff0c9219 */ /* 0x000fe2000001160c */
[----:B------:R-:W-:-:S03]  /*1310*/  IMAD R2, R9, R2, R5 ;  /* 0x0000000209027224 */ /* 0x000fc600078e0205 */
[----:B------:R-:W-:-:S05]  /*1320*/  @!P1 SEL R3, R93, R12, !P0 ;  /* 0x0000000c5d039207 */ /* 0x000fca0004000000 */
[--C-:B------:R-:W-:Y:S02]  /*1330*/  @!P1 IMAD.IADD R6, R6, 0x1, -R3.reuse ;  /* 0x0000000106069824 */ /* 0x100fe400078e0a03 */
[----:B------:R-:W-:Y:S01]  /*1340*/  @!P1 IMAD R3, R2, R13, R3 ;  /* 0x0000000d02039224 */ /* 0x000fe200078e0203 */
[----:B------:R-:W-:Y:S01]  /*1350*/  IADD3 R2, PT, PT, -R93, RZ, RZ ;  /* 0x000000ff5d027210 */ /* 0x000fe20007ffe1ff */
[----:B------:R-:W-:Y:S02]  /*1360*/  @!P1 IMAD R5, R6, R9, R93 ;  /* 0x0000000906059224 */ /* 0x000fe400078e025d */
[----:B------:R-:W-:Y:S02]  /*1370*/  @!P1 IMAD.MOV.U32 R93, RZ, RZ, R3 ;  /* 0x000000ffff5d9224 */ /* 0x000fe400078e0003 */
[----:B------:R-:W-:Y:S02]  /*1380*/  IMAD R2, R14, R2, R11 ;  /* 0x000000020e027224 */ /* 0x000fe400078e020b */
[----:B------:R-:W-:-:S02]  /*1390*/  IMAD R94, R5, R4, R7 ;  /* 0x00000004055e7224 */ /* 0x000fc400078e0207 */
[----:B------:R-:W-:Y:S02]  /*13a0*/  IMAD R93, R93, R14, R2 ;  /* 0x0000000e5d5d7224 */ /* 0x000fe400078e0202 */
.L_x_18:
[----:B------:R-:W-:Y:S05]  /*13b0*/  BRA.U UP3, `(.L_x_19) ;  /* 0x0000000103407547 */ /* 0x000fea000b800000 */
[----:B------:R-:W1:Y:S08]  /*13c0*/  LDC.64 R4, c[0x0][0xb10] ;  /* 0x0002c400ff047b82 */ /* 0x000e700000000a00 */
[----:B------:R-:W2:Y:S08]  /*13d0*/  LDC.64 R2, c[0x0][0xb18] ;  /* 0x0002c600ff027b82 */ /* 0x000eb00000000a00 */
[----:B------:R-:W3:Y:S08]  /*13e0*/  LDC R6, c[0x0][0xb20] ;  /* 0x0002c800ff067b82 */ /* 0x000ef00000000800 */
[----:B------:R-:W4:Y:S01]  /*13f0*/  LDC R12, c[0x0][0xb0c] ;  /* 0x0002c300ff0c7b82 */ /* 0x000f220000000800 */
[----:B-1----:R-:W-:-:S05]  /*1400*/  IMAD.HI.U32 R4, R93, R4, RZ ;  /* 0x000000045d047227 */ /* 0x002fca00078e00ff */
[----:B------:R-:W-:Y:S01]  /*1410*/  SHF.R.U32.HI R4, RZ, R5, R4 ;  /* 0x00000005ff047219 */ /* 0x000fe20000011604 */
[----:B--2---:R-:W-:Y:S01]  /*1420*/  IMAD.HI.U32 R3, R94, R3, RZ ;  /* 0x000000035e037227 */ /* 0x004fe200078e00ff */
[----:B------:R-:W-:-:S04]  /*1430*/  ISETP.NE.AND P0, PT, R2, 0x1, PT ;  /* 0x000000010200780c */ /* 0x000fc80003f05270 */
[----:B---3--:R-:W-:-:S04]  /*1440*/  SHF.R.U32.HI R3, RZ, R6, R3 ;  /* 0x00000006ff037219 */ /* 0x008fc80000011603 */
[----:B------:R-:W-:Y:S02]  /*1450*/  SEL R3, R94, R3, !P0 ;  /* 0x000000035e037207 */ /* 0x000fe40004000000 */
[----:B----4-:R-:W-:-:S04]  /*1460*/  ISETP.NE.AND P1, PT, R12, 0x1, PT ;  /* 0x000000010c00780c */ /* 0x010fc80003f25270 */
[----:B------:R-:W-:-:S05]  /*1470*/  SEL R6, R93, R4, !P1 ;  /* 0x000000045d067207 */ /* 0x000fca0004800000 */
[----:B------:R-:W-:Y:S02]  /*1480*/  IMAD.IADD R4, R3, 0x1, -R6 ;  /* 0x0000000103047824 */ /* 0x000fe400078e0a06 */
[----:B------:R-:W-:Y:S02]  /*1490*/  IMAD.IADD R3, R6, 0x1, -R3 ;  /* 0x0000000106037824 */ /* 0x000fe400078e0a03 */
[----:B------:R-:W-:Y:S02]  /*14a0*/  IMAD R93, R4, R12, R93 ;  /* 0x0000000c045d7224 */ /* 0x000fe400078e025d */
[----:B------:R-:W-:Y:S02]  /*14b0*/  IMAD R94, R3, R2, R94 ;  /* 0x00000002035e7224 */ /* 0x000fe400078e025e */
.L_x_19:
[----:B------:R-:W-:Y:S05]  /*14c0*/  BRA.U !UP1, `(.L_x_20) ;  /* 0x00000001090c7547 */ /* 0x000fea000b800000 */
[----:B------:R-:W-:Y:S01]  /*14d0*/  UCGABAR_WAIT ;  /* 0x0000000000007dc7 */ /* 0x000fe20008000000 */
[----:B------:R-:W-:Y:S01]  /*14e0*/  CCTL.IVALL ;  /* 0x00000000ff00798f */ /* 0x000fe20002000000 */
[----:B------:R-:W-:Y:S05]  /*14f0*/  BRA `(.L_x_21) ;  /* 0x0000000000047947 */ /* 0x000fea0003800000 */
.L_x_20:
[----:B------:R-:W-:Y:S06]  /*1500*/  BAR.SYNC.DEFER_BLOCKING 0x0 ;  /* 0x0000000000007b1d */ /* 0x000fec0000010000 */
.L_x_21:
[----:B------:R-:W-:Y:S05]  /*1510*/  BRA.U UP2, `(.L_x_22) ;  /* 0x0000001102b47547 */ /* 0x000fea000b800000 */
[----:B------:R-:W1:Y:S01]  /*1520*/  LDCU UR15, c[0x0][0x38c] ;  /* 0x00007180ff0f77ac */ /* 0x000e620008000800 */
[----:B------:R-:W2:Y:S01]  /*1530*/  LDC R9, c[0x0][0x370] ;  /* 0x0000dc00ff097b82 */ /* 0x000ea20000000800 */
[C---:B------:R-:W-:Y:S01]  /*1540*/  IMAD.SHL.U32 R17, R11.reuse, 0x20, RZ ;  /* 0x000000200b117824 */ /* 0x040fe200078e00ff */
[----:B------:R-:W-:Y:S01]  /*1550*/  PLOP3.LUT P1, PT, PT, PT, UP5, 0x80, 0x8 ;  /* 0x000000000008781c */ /* 0x000fe20003f2f058 */
[----:B------:R-:W-:Y:S01]  /*1560*/  UISETP.NE.AND UP1, UPT, UR10, URZ, UPT ;  /* 0x000000ff0a00728c */ /* 0x000fe2000bf25270 */
[----:B------:R-:W-:Y:S01]  /*1570*/  ISETP.NE.AND P4, PT, R10, RZ, P5 ;  /* 0x000000ff0a00720c */ /* 0x000fe20002f85270 */
[----:B------:R-:W-:Y:S01]  /*1580*/  IMAD.SHL.U32 R16, R11, 0x40, RZ ;  /* 0x000000400b107824 */ /* 0x000fe200078e00ff */
[----:B------:R-:W-:Y:S01]  /*1590*/  PLOP3.LUT P1, PT, P1, PT, PT, 0x8, 0x80 ;  /* 0x000000000080781c */ /* 0x000fe20000f2e170 */
[----:B------:R-:W-:Y:S01]  /*15a0*/  IMAD.MOV.U32 R15, RZ, RZ, 0x1 ;  /* 0x00000001ff0f7424 */ /* 0x000fe200078e00ff */
[----:B------:R-:W3:Y:S01]  /*15b0*/  LDC R0, c[0x0][0x374] ;  /* 0x0000dd00ff007b82 */ /* 0x000ee20000000800 */
[----:B------:R-:W-:Y:S01]  /*15c0*/  IMAD.MOV.U32 R14, RZ, RZ, RZ ;  /* 0x000000ffff0e7224 */ /* 0x000fe200078e00ff */
[----:B------:R-:W-:Y:S01]  /*15d0*/  CS2R R12, SRZ ;  /* 0x00000000000c7805 */ /* 0x000fe2000001ff00 */
[----:B------:R-:W-:Y:S01]  /*15e0*/  IMAD.MOV.U32 R10, RZ, RZ, 0x1 ;  /* 0x00000001ff0a7424 */ /* 0x000fe200078e00ff */
[----:B------:R-:W-:Y:S01]  /*15f0*/  LOP3.LUT R17, R17, 0x20, RZ, 0xc0, !PT ;  /* 0x0000002011117812 */ /* 0x000fe200078ec0ff */
[----:B------:R-:W4:Y:S01]  /*1600*/  LDCU.64 UR24, c[0x0][0x348] ;  /* 0x00006900ff1877ac */ /* 0x000f220008000a00 */
[----:B-1----:R-:W-:-:S02]  /*1610*/  UIADD3 UR4, UPT, UPT, UR15, 0x3f, URZ ;  /* 0x0000003f0f047890 */ /* 0x002fc4000fffe0ff */
[----:B------:R-:W-:Y:S02]  /*1620*/  USEL UR7, UR7, 0x2, UP1 ;  /* 0x0000000207077887 */ /* 0x000fe40008800000 */
[----:B------:R-:W-:Y:S01]  /*1630*/  USHF.R.S32.HI UR22, URZ, 0x1f, UR4 ;  /* 0x0000001fff167899 */ /* 0x000fe20008011404 */
[----:B------:R-:W-:-:S03]  /*1640*/  UMOV UR13, URZ ;  /* 0x000000ff000d7c82 */ /* 0x000fc60008000000 */
[----:B------:R-:W-:Y:S02]  /*1650*/  ULEA.HI UR22, UR22, UR4, URZ, 0x6 ;  /* 0x0000000416167291 */ /* 0x000fe4000f8f30ff */
[----:B------:R-:W-:Y:S02]  /*1660*/  UIADD3 UR4, UPT, UPT, UR15, -0x1, URZ ;  /* 0xffffffff0f047890 */ /* 0x000fe4000fffe0ff */
[----:B------:R-:W-:Y:S02]  /*1670*/  USHF.R.S32.HI UR22, URZ, 0x6, UR22 ;  /* 0x00000006ff167899 */ /* 0x000fe40008011416 */
[----:B------:R-:W-:Y:S02]  /*1680*/  UISETP.GE.U32.AND UP2, UPT, UR4, -0x7f, UPT ;  /* 0xffffff810400788c */ /* 0x000fe4000bf46070 */
[----:B------:R-:W-:Y:S02]  /*1690*/  UISETP.LT.U32.AND UP0, UPT, UR22, 0x4, UPT ;  /* 0x000000041600788c */ /* 0x000fe4000bf01070 */
[----:B------:R-:W-:-:S02]  /*16a0*/  UIADD3 UR15, UPT, UPT, UR15, 0x7e, URZ ;  /* 0x0000007e0f0f7890 */ /* 0x000fc4000fffe0ff */
[----:B------:R-:W-:-:S04]  /*16b0*/  USEL UR21, UR22, 0x4, UP0 ;  /* 0x0000000416157887 */ /* 0x000fc80008000000 */
[----:B------:R-:W-:Y:S02]  /*16c0*/  UIADD3 UR6, UPT, UPT, UR21, -0x1, URZ ;  /* 0xffffffff15067890 */ /* 0x000fe4000fffe0ff */
[----:B------:R-:W-:Y:S02]  /*16d0*/  @UP2 UIADD3 UR6, UPT, UPT, UR21, URZ, URZ ;  /* 0x000000ff15062290 */ /* 0x000fe4000fffe0ff */
[----:B------:R-:W-:Y:S02]  /*16e0*/  UIADD3 UR14, UPT, UPT, UR22, -UR21, URZ ;  /* 0x80000015160e7290 */ /* 0x000fe4000fffe0ff */
[----:B------:R-:W-:Y:S02]  /*16f0*/  UIADD3 UR5, UPT, UPT, UR6, 0x1, URZ ;  /* 0x0000000106057890 */ /* 0x000fe4000fffe0ff */
[----:B--2-4-:R-:W-:-:S12]  /*1700*/  UIADD3 UR6, UPT, UPT, -UR6, URZ, URZ ;  /* 0x000000ff06067290 */ /* 0x014fd8000fffe1ff */
.L_x_42:
[----:B------:R-:W-:Y:S01]  /*1710*/  UISETP.NE.AND UP0, UPT, UR37, URZ, UPT ;  /* 0x000000ff2500728c */ /* 0x000fe2000bf05270 */
[----:B------:R-:W1:Y:S08]  /*1720*/  S2UR UR37, SR_CgaCtaId ;  /* 0x00000000002579c3 */ /* 0x000e700000008800 */
[----:B------:R-:W-:Y:S05]  /*1730*/  BRA.U UP0, `(.L_x_23) ;  /* 0x0000000100347547 */ /* 0x000fea000b800000 */
[----:B------:R-:W2:Y:S01]  /*1740*/  S2R R2, SR_CgaCtaId ;  /* 0x0000000000027919 */ /* 0x000ea20000008800 */
[----:B------:R-:W-:-:S04]  /*1750*/  MOV R3, 0x400 ;  /* 0x0000040000037802 */ /* 0x000fc80000000f00 */
[----:B--2---:R-:W-:Y:S02]  /*1760*/  LEA R3, R2, R3, 0x18 ;  /* 0x0000000302037211 */ /* 0x004fe400078ec0ff */
[----:B------:R-:W-:-:S03]  /*1770*/  SHF.L.U32 R2, R10, 0x1f, RZ ;  /* 0x0000001f0a027819 */ /* 0x000fc600000006ff */
[----:B------:R-:W-:-:S04]  /*1780*/  IMAD R3, R12, 0x8, R3 ;  /* 0x000000080c037824 */ /* 0x000fc800078e0203 */
[----:B------:R-:W2:Y:S02]  /*1790*/  SYNCS.PHASECHK.TRANS64.TRYWAIT P0, [R3+URZ+0xd0], R2 ;  /* 0x0000d002030075a7 */ /* 0x000ea400080011ff */
[----:B--2---:R-:W-:Y:S05]  /*17a0*/  @!P0 BRA `(.L_x_24) ;  /* 0x0000004c00fc8947 */ /* 0x004fea0003800000 */
.L_x_113:
[----:B------:R-:W-:Y:S01]  /*17b0*/  VIADD R12, R12, 0x1 ;  /* 0x000000010c0c7836 */ /* 0x000fe20000000000 */
[----:B------:R2:W-:Y:S04]  /*17c0*/  SYNCS.ARRIVE.TRANS64.A1T0 RZ, [R3+URZ+0xc0], RZ ;  /* 0x0000c0ff03ff79a7 */ /* 0x0005e800081000ff */
[----:B------:R-:W-:-:S04]  /*17d0*/  ISETP.NE.AND P0, PT, R12, 0x2, PT ;  /* 0x000000020c00780c */ /* 0x000fc80003f05270 */
[----:B------:R-:W-:Y:S02]  /*17e0*/  SEL R12, R12, RZ, P0 ;  /* 0x000000ff0c0c7207 */ /* 0x000fe40000000000 */
[----:B--2---:R-:W-:-:S04]  /*17f0*/  SEL R3, RZ, 0x1, P0 ;  /* 0x00000001ff037807 */ /* 0x004fc80000000000 */
[----:B------:R-:W-:-:S07]  /*1800*/  LOP3.LUT R10, R10, R3, RZ, 0x3c, !PT ;  /* 0x000000030a0a7212 */ /* 0x000fce00078e3cff */
.L_x_23:
[----:B------:R-:W-:Y:S01]  /*1810*/  UMOV UR4, 0x400 ;  /* 0x0000040000047882 */ /* 0x000fe20000000000 */
[----:B------:R-:W-:Y:S01]  /*1820*/  LEA.HI R3, R93, R93, RZ, 0x1 ;  /* 0x0000005d5d037211 */ /* 0x000fe200078f08ff */
[----:B-1----:R-:W-:Y:S01]  /*1830*/  ULEA UR4, UR37, UR4, 0x18 ;  /* 0x0000000425047291 */ /* 0x002fe2000f8ec0ff */
[----:B------:R-:W-:Y:S01]  /*1840*/  SHF.L.U32 R2, R15, 0x1f, RZ ;  /* 0x0000001f0f027819 */ /* 0x000fe200000006ff */
[----:B------:R-:W-:Y:S01]  /*1850*/  UISETP.GE.U32.AND UP0, UPT, UR15, 0x7f, UPT ;  /* 0x0000007f0f00788c */ /* 0x000fe2000bf06070 */
[----:B------:R-:W-:Y:S01]  /*1860*/  R2UR UR35, R16 ;  /* 0x00000000102372ca */ /* 0x000fe200000e0000 */
[----:B------:R-:W-:Y:S01]  /*1870*/  ULEA UR8, UR13, UR4, 0x3 ;  /* 0x000000040d087291 */ /* 0x000fe2000f8e18ff */
[----:B------:R-:W-:Y:S01]  /*1880*/  IMAD.SHL.U32 R3, R3, 0x40, RZ ;  /* 0x0000004003037824 */ /* 0x000fe200078e00ff */
[----:B------:R-:W-:Y:S01]  /*1890*/  R2UR UR11, R17 ;  /* 0x00000000110b72ca */ /* 0x000fe200000e0000 */
[----:B------:R-:W-:-:S03]  /*18a0*/  UMOV UR23, URZ ;  /* 0x000000ff00177c82 */ /* 0x000fc60008000000 */
[----:B------:R-:W-:-:S03]  /*18b0*/  LOP3.LUT R3, R3, 0xffffff80, RZ, 0xc0, !PT ;  /* 0xffffff8003037812 */ /* 0x000fc600078ec0ff */
[----:B------:R1:W2:Y:S01]  /*18c0*/  SYNCS.PHASECHK.TRANS64.TRYWAIT P0, [UR8+0x20], R2 ;  /* 0x00002002ff0075a7 */ /* 0x0002a20008001108 */
[----:B------:R-:W-:Y:S02]  /*18d0*/  R2UR UR9, R3 ;  /* 0x00000000030972ca */ /* 0x000fe400000e0000 */
[----:B------:R-:W-:-:S11]  /*18e0*/  R2UR UR8, R94 ;  /* 0x000000005e0872ca */ /* 0x000fd600000e0000 */
[----:B------:R-:W-:Y:S02]  /*18f0*/  ULOP3.LUT UR35, UR9, 0x40, UR35, 0xf8, !UPT ;  /* 0x0000004009237892 */ /* 0x000fe4000f8ef823 */
[----:B------:R-:W-:Y:S01]  /*1900*/  ULEA UR11, UR8, UR11, 0x6 ;  /* 0x0000000b080b7291 */ /* 0x000fe2000f8e30ff */
[----:B------:R-:W-:Y:S11]  /*1910*/  BRA.U !UP0, `(.L_x_25) ;  /* 0x0000000108c07547 */ /* 0x000ff6000b800000 */
[----:B------:R-:W-:Y:S01]  /*1920*/  UMOV UR16, UR6 ;  /* 0x0000000600107c82 */ /* 0x000fe20008000000 */
[----:B------:R-:W-:Y:S01]  /*1930*/  UMOV UR17, UR13 ;  /* 0x0000000d00117c82 */ /* 0x000fe20008000000 */
[----:B------:R-:W-:-:S05]  /*1940*/  UMOV UR34, URZ ;  /* 0x000000ff00227c82 */ /* 0x000fca0008000000 */
.L_x_31:
[----:B------:R-:W-:Y:S01]  /*1950*/  ULEA UR33, UR17, UR4, 0x3 ;  /* 0x0000000411217291 */ /* 0x000fe2000f8e18ff */
[----:B------:R-:W-:Y:S01]  /*1960*/  @P5 MOV R3, 0x3000 ;  /* 0x0000300000035802 */ /* 0x000fe20000000f00 */
[----:B-12-4-:R-:W-:Y:S10]  /*1970*/  @P0 BRA `(.L_x_26) ;  /* 0x00000000000c0947 */ /* 0x016ff40003800000 */
[----:B------:R-:W-:-:S04]  /*1980*/  SHF.L.U32 R5, R15, 0x1f, RZ ;  /* 0x0000001f0f057819 */ /* 0x000fc800000006ff */
[----:B------:R-:W2:Y:S02]  /*1990*/  SYNCS.PHASECHK.TRANS64.TRYWAIT P0, [UR33+0x20], R5 ;  /* 0x00002005ff0075a7 */ /* 0x000ea40008001121 */
[----:B--2---:R-:W-:Y:S05]  /*19a0*/  @!P0 BRA `(.L_x_27) ;  /* 0x0000004c00908947 */ /* 0x004fea0003800000 */
.L_x_26:
[----:B------:R2:W-:Y:S01]  /*19b0*/  @P5 SYNCS.ARRIVE.TRANS64 RZ, [UR33], R3 ;  /* 0x00000003ffff59a7 */ /* 0x0005e20008000021 */
[----:B------:R-:W-:Y:S02]  /*19c0*/  ULOP3.LUT UR8, UR7, 0x2, URZ, 0xfc, !UPT ;  /* 0x0000000207087892 */ /* 0x000fe4000f8efcff */
[----:B------:R-:W-:Y:S02]  /*19d0*/  UIADD3 UR16, UPT, UPT, UR16, 0x1, URZ ;  /* 0x0000000110107890 */ /* 0x000fe4000fffe0ff */
[----:B------:R-:W-:Y:S02]  /*19e0*/  UISETP.NE.AND UP0, UPT, UR8, 0x2, UPT ;  /* 0x000000020800788c */ /* 0x000fe4000bf05270 */
[----:B------:R-:W-:-:S07]  /*19f0*/  UISETP.NE.AND UP2, UPT, UR16, 0x1, UPT ;  /* 0x000000011000788c */ /* 0x000fce000bf45270 */
[----:B------:R-:W-:Y:S05]  /*1a00*/  BRA.U UP0, `(.L_x_28) ;  /* 0x0000000100047547 */ /* 0x000fea000b800000 */
[----:B------:R-:W-:Y:S05]  /*1a10*/  BPT.TRAP 0x1 ;  /* 0x000000040000795c */ /* 0x000fea0000300000 */
.L_x_28:
[----:B------:R-:W-:Y:S04]  /*1a20*/  BSSY.RECONVERGENT B0, `(.L_x_29) ;  /* 0x0000003000007945 */ /* 0x000fe80003800200 */
[----:B------:R-:W-:Y:S05]  /*1a30*/  @!P4 BRA `(.L_x_30) ;  /* 0x000000000004c947 */ /* 0x000fea0003800000 */
[----:B------:R-:W-:Y:S05]  /*1a40*/  BPT.TRAP 0x1 ;  /* 0x000000040000795c */ /* 0x000fea0000300000 */
.L_x_30:
[----:B------:R-:W-:Y:S05]  /*1a50*/  BSYNC.RECONVERGENT B0 ;  /* 0x0000000000007941 */ /* 0x000fea0003800200 */
.L_x_29:
[----:B------:R-:W-:Y:S02]  /*1a60*/  UIADD3 UR13, UPT, UPT, UR17, 0x1, URZ ;  /* 0x00000001110d7890 */ /* 0x000fe4000fffe0ff */
[----:B------:R-:W-:Y:S02]  /*1a70*/  ULEA UR32, UR17, UR4, 0xc ;  /* 0x0000000411207291 */ /* 0x000fe4000f8e60ff */
[----:B------:R-:W-:Y:S02]  /*1a80*/  UISETP.NE.AND UP0, UPT, UR13, 0x4, UPT ;  /* 0x000000040d00788c */ /* 0x000fe4000bf05270 */
[----:B------:R-:W-:Y:S02]  /*1a90*/  UIADD3 UR28, UP1, UPT, UR24, 0x80, URZ ;  /* 0x00000080181c7890 */ /* 0x000fe4000ff3e0ff */
[----:B------:R-:W-:Y:S02]  /*1aa0*/  USEL UR9, URZ, 0x1, UP0 ;  /* 0x00000001ff097887 */ /* 0x000fe40008000000 */
[----:B------:R-:W-:-:S02]  /*1ab0*/  USEL UR13, UR13, URZ, UP0 ;  /* 0x000000ff0d0d7287 */ /* 0x000fc40008000000 */
[----:B------:R-:W-:Y:S02]  /*1ac0*/  UIADD3 UR26, UP0, UPT, UR24, 0x180, URZ ;  /* 0x00000180181a7890 */ /* 0x000fe4000ff1e0ff */
[----:B------:R-:W-:Y:S01]  /*1ad0*/  ULEA UR8, UR13, UR4, 0x3 ;  /* 0x000000040d087291 */ /* 0x000fe2000f8e18ff */
[----:B------:R-:W-:Y:S01]  /*1ae0*/  LOP3.LUT R15, R15, UR9, RZ, 0x3c, !PT ;  /* 0x000000090f0f7c12 */ /* 0x000fe2000f8e3cff */
[----:B------:R-:W-:Y:S02]  /*1af0*/  ULOP3.LUT UR33, UR33, 0xfefffff8, URZ, 0xc0, !UPT ;  /* 0xfefffff821217892 */ /* 0x000fe4000f8ec0ff */
[----:B------:R-:W-:Y:S01]  /*1b00*/  UIADD3.X UR29, UPT, UPT, URZ, UR25, URZ, UP1, !UPT ;  /* 0x00000019ff1d7290 */ /* 0x000fe20008ffe4ff */
[----:B-1----:R-:W-:Y:S01]  /*1b10*/  SHF.L.U32 R2, R15, 0x1f, RZ ;  /* 0x0000001f0f027819 */ /* 0x002fe200000006ff */
[----:B------:R-:W-:Y:S02]  /*1b20*/  UIADD3 UR32, UPT, UPT, UR32, 0x2400, URZ ;  /* 0x0000240020207890 */ /* 0x000fe4000fffe0ff */
[----:B------:R-:W-:Y:S01]  /*1b30*/  UIADD3.X UR27, UPT, UPT, URZ, UR25, URZ, UP0, !UPT ;  /* 0x00000019ff1b7290 */ /* 0x000fe200087fe4ff */
[----:B------:R4:W1:Y:S01]  /*1b40*/  SYNCS.PHASECHK.TRANS64.TRYWAIT P0, [UR8+0x20], R2 ;  /* 0x00002002ff0075a7 */ /* 0x0008620008001108 */
[----:B------:R-:W-:Y:S01]  /*1b50*/  ULEA UR8, UR17, UR4, 0xb ;  /* 0x0000000411087291 */ /* 0x000fe2000f8e58ff */
[----:B------:R-:W-:Y:S01]  /*1b60*/  UMOV UR18, 0x0 ;  /* 0x0000000000127882 */ /* 0x000fe20000000000 */
[----:B------:R-:W-:-:S02]  /*1b70*/  UMOV UR19, 0x10000000 ;  /* 0x1000000000137882 */ /* 0x000fc40000000000 */
[----:B------:R-:W-:Y:S01]  /*1b80*/  UIADD3 UR8, UPT, UPT, UR8, 0x6400, URZ ;  /* 0x0000640008087890 */ /* 0x000fe2000fffe0ff */
[----:B------:R2:W-:Y:S01]  /*1b90*/  UTMALDG.3D.2CTA [UR32], [UR28], desc[UR18] ;  /* 0x000012201c0075b4 */ /* 0x0005e20008211000 */
[----:B------:R-:W-:Y:S01]  /*1ba0*/  UMOV UR10, UR34 ;  /* 0x00000022000a7c82 */ /* 0x000fe20008000000 */
[----:B------:R-:W-:Y:S01]  /*1bb0*/  UMOV UR12, UR36 ;  /* 0x00000024000c7c82 */ /* 0x000fe20008000000 */
[----:B------:R-:W-:Y:S01]  /*1bc0*/  UMOV UR9, UR33 ;  /* 0x0000002100097c82 */ /* 0x000fe20008000000 */
[----:B------:R-:W-:Y:S01]  /*1bd0*/  UMOV UR23, UR5 ;  /* 0x0000000500177c82 */ /* 0x000fe20008000000 */
[----:B------:R-:W-:-:S03]  /*1be0*/  UMOV UR17, UR13 ;  /* 0x0000000d00117c82 */ /* 0x000fc60008000000 */
[----:B------:R4:W-:Y:S01]  /*1bf0*/  UTMALDG.3D.2CTA [UR8], [UR26], desc[UR18] ;  /* 0x000012081a0075b4 */ /* 0x0009e20008211000 */
[----:B--2---:R-:W-:Y:S01]  /*1c00*/  UIADD3 UR34, UPT, UPT, UR34, 0x40, URZ ;  /* 0x0000004022227890 */ /* 0x004fe2000fffe0ff */
[----:B------:R-:W-:Y:S11]  /*1c10*/  BRA.U UP2, `(.L_x_31) ;  /* 0xfffffffd024c7547 */ /* 0x000ff6000b83ffff */
.L_x_25:
[----:B----4-:R-:W-:Y:S01]  /*1c20*/  ULEA UR8, UR13, UR4, 0x3 ;  /* 0x000000040d087291 */ /* 0x010fe2000f8e18ff */
[----:B-1----:R-:W-:Y:S01]  /*1c30*/  SHF.L.U32 R2, R15, 0x1f, RZ ;  /* 0x0000001f0f027819 */ /* 0x002fe200000006ff */
[----:B------:R-:W-:Y:S01]  /*1c40*/  @!P1 SYNCS.ARRIVE.TRANS64.A1T0 RZ, [UR4+0x58], RZ ;  /* 0x000058ffffff99a7 */ /* 0x000fe20008100004 */
[----:B------:R-:W-:-:S06]  /*1c50*/  UISETP.GT.AND UP0, UPT, UR22, UR21, UPT ;  /* 0x000000151600728c */ /* 0x000fcc000bf04270 */
[----:B--2---:R1:W2:Y:S03]  /*1c60*/  SYNCS.PHASECHK.TRANS64.TRYWAIT P0, [UR8+0x20], R2 ;  /* 0x00002002ff0075a7 */ /* 0x0042a60008001108 */
[----:B------:R-:W-:Y:S05]  /*1c70*/  BRA.U !UP0, `(.L_x_32) ;  /* 0x0000000108c07547 */ /* 0x000fea000b800000 */
[----:B------:R-:W-:Y:S01]  /*1c80*/  UIADD3 UR26, UPT, UPT, UR14, UR23, URZ ;  /* 0x000000170e1a7290 */ /* 0x000fe2000fffe0ff */
[----:B------:R-:W-:-:S11]  /*1c90*/  UMOV UR27, UR13 ;  /* 0x0000000d001b7c82 */ /* 0x000fd60008000000 */
.L_x_38:
[----:B------:R-:W-:Y:S01]  /*1ca0*/  ULEA UR17, UR27, UR4, 0x3 ;  /* 0x000000041b117291 */ /* 0x000fe2000f8e18ff */
[----:B--2---:R-:W-:Y:S01]  /*1cb0*/  @P5 MOV R3, 0x3000 ;  /* 0x0000300000035802 */ /* 0x004fe20000000f00 */
[----:B-12---:R-:W-:Y:S10]  /*1cc0*/  @P0 BRA `(.L_x_33) ;  /* 0x00000000000c0947 */ /* 0x006ff40003800000 */
[----:B------:R-:W-:-:S04]  /*1cd0*/  SHF.L.U32 R5, R15, 0x1f, RZ ;  /* 0x0000001f0f057819 */ /* 0x000fc800000006ff */
[----:B------:R-:W2:Y:S02]  /*1ce0*/  SYNCS.PHASECHK.TRANS64.TRYWAIT P0, [UR17+0x20], R5 ;  /* 0x00002005ff0075a7 */ /* 0x000ea40008001111 */
[----:B--2---:R-:W-:Y:S05]  /*1cf0*/  @!P0 BRA `(.L_x_34) ;  /* 0x0000004800d48947 */ /* 0x004fea0003800000 */
.L_x_33:
[----:B------:R2:W-:Y:S01]  /*1d00*/  @P5 SYNCS.ARRIVE.TRANS64 RZ, [UR17], R3 ;  /* 0x00000003ffff59a7 */ /* 0x0005e20008000011 */
[----:B------:R-:W-:-:S04]  /*1d10*/  ULOP3.LUT UR8, UR7, 0x2, URZ, 0xfc, !UPT ;  /* 0x0000000207087892 */ /* 0x000fc8000f8efcff */
[----:B------:R-:W-:-:S09]  /*1d20*/  UISETP.NE.AND UP0, UPT, UR8, 0x2, UPT ;  /* 0x000000020800788c */ /* 0x000fd2000bf05270 */
[----:B------:R-:W-:Y:S05]  /*1d30*/  BRA.U UP0, `(.L_x_35) ;  /* 0x0000000100047547 */ /* 0x000fea000b800000 */
[----:B------:R-:W-:Y:S05]  /*1d40*/  BPT.TRAP 0x1 ;  /* 0x000000040000795c */ /* 0x000fea0000300000 */
.L_x_35:
[----:B------:R-:W-:Y:S04]  /*1d50*/  BSSY.RECONVERGENT B0, `(.L_x_36) ;  /* 0x0000003000007945 */ /* 0x000fe80003800200 */
[----:B------:R-:W-:Y:S05]  /*1d60*/  @!P4 BRA `(.L_x_37) ;  /* 0x000000000004c947 */ /* 0x000fea0003800000 */
[----:B------:R-:W-:Y:S05]  /*1d70*/  BPT.TRAP 0x1 ;  /* 0x000000040000795c */ /* 0x000fea0000300000 */
.L_x_37:
[----:B------:R-:W-:Y:S05]  /*1d80*/  BSYNC.RECONVERGENT B0 ;  /* 0x0000000000007941 */ /* 0x000fea0003800200 */
.L_x_36:
        /* <DEDUP_REMOVED lines=9> */
[----:B------:R-:W-:Y:S02]  /*1e20*/  USHF.L.U32 UR18, UR23, 0x6, URZ ;  /* 0x0000000617127899 */ /* 0x000fe400080006ff */
[----:B------:R-:W-:Y:S01]  /*1e30*/  ULOP3.LUT UR17, UR17, 0xfefffff8, URZ, 0xc0, !UPT ;  /* 0xfefffff811117892 */ /* 0x000fe2000f8ec0ff */
[----:B-1----:R-:W-:Y:S01]  /*1e40*/  SHF.L.U32 R2, R15, 0x1f, RZ ;  /* 0x0000001f0f027819 */ /* 0x002fe200000006ff */
[----:B------:R-:W-:Y:S02]  /*1e50*/  UIADD3 UR16, UPT, UPT, UR16, 0x2400, URZ ;  /* 0x0000240010107890 */ /* 0x000fe4000fffe0ff */
[----:B------:R-:W-:Y:S01]  /*1e60*/  UIADD3.X UR33, UPT, UPT, URZ, UR25, URZ, UP1, !UPT ;  /* 0x00000019ff217290 */ /* 0x000fe20008ffe4ff */
[----:B------:R4:W1:Y:S01]  /*1e70*/  SYNCS.PHASECHK.TRANS64.TRYWAIT P0, [UR8+0x20], R2 ;  /* 0x00002002ff0075a7 */ /* 0x0008620008001108 */
[----:B------:R-:W-:-:S02]  /*1e80*/  ULEA UR8, UR27, UR4, 0xb ;  /* 0x000000041b087291 */ /* 0x000fc4000f8e58ff */
[----:B------:R-:W-:Y:S02]  /*1e90*/  UIADD3.X UR31, UPT, UPT, URZ, UR25, URZ, UP0, !UPT ;  /* 0x00000019ff1f7290 */ /* 0x000fe400087fe4ff */
[----:B------:R-:W-:Y:S01]  /*1ea0*/  UIADD3 UR8, UPT, UPT, UR8, 0x6400, URZ ;  /* 0x0000640008087890 */ /* 0x000fe2000fffe0ff */
[----:B------:R-:W-:Y:S01]  /*1eb0*/  UMOV UR28, 0x0 ;  /* 0x00000000001c7882 */ /* 0x000fe20000000000 */
[----:B------:R-:W-:Y:S01]  /*1ec0*/  UMOV UR29, 0x10000000 ;  /* 0x10000000001d7882 */ /* 0x000fe20000000000 */
[----:B------:R-:W-:Y:S01]  /*1ed0*/  UMOV UR19, UR35 ;  /* 0x0000002300137c82 */ /* 0x000fe20008000000 */
[----:B------:R-:W-:Y:S01]  /*1ee0*/  UMOV UR20, UR36 ;  /* 0x0000002400147c82 */ /* 0x000fe20008000000 */
[----:B------:R-:W-:Y:S01]  /*1ef0*/  UMOV UR12, UR36 ;  /* 0x00000024000c7c82 */ /* 0x000fe20008000000 */
[----:B------:R-:W-:Y:S01]  /*1f00*/  UMOV UR9, UR17 ;  /* 0x0000001100097c82 */ /* 0x000fe20008000000 */
[----:B------:R-:W-:Y:S01]  /*1f10*/  UMOV UR10, UR18 ;  /* 0x00000012000a7c82 */ /* 0x000fe20008000000 */
[----:B------:R4:W-:Y:S01]  /*1f20*/  UTMALDG.3D.2CTA [UR16], [UR32], desc[UR28] ;  /* 0x00001c10200075b4 */ /* 0x0009e20008211000 */
[----:B------:R-:W-:Y:S01]  /*1f30*/  UIADD3 UR23, UPT, UPT, UR23, 0x1, URZ ;  /* 0x0000000117177890 */ /* 0x000fe2000fffe0ff */
[----:B------:R-:W-:-:S03]  /*1f40*/  UMOV UR27, UR13 ;  /* 0x0000000d001b7c82 */ /* 0x000fc60008000000 */
[----:B------:R-:W-:Y:S01]  /*1f50*/  UISETP.NE.AND UP0, UPT, UR23, UR26, UPT ;  /* 0x0000001a1700728c */ /* 0x000fe2000bf05270 */
[----:B------:R4:W-:Y:S08]  /*1f60*/  UTMALDG.3D.2CTA [UR8], [UR30], desc[UR28] ;  /* 0x00001c081e0075b4 */ /* 0x0009f00008211000 */
[----:B----4-:R-:W-:Y:S05]  /*1f70*/  BRA.U UP0, `(.L_x_38) ;  /* 0xfffffffd00487547 */ /* 0x010fea000b83ffff */
.L_x_32:
[C---:B-1----:R-:W-:Y:S01]  /*1f80*/  LEA R2, R14.reuse, UR4, 0x3 ;  /* 0x000000040e027c11 */ /* 0x042fe2000f8e18ff */
[----:B------:R-:W-:Y:S01]  /*1f90*/  NOP ;  /* 0x0000000000007918 */ /* 0x000fe20000000000 */
[----:B--2---:R-:W-:Y:S02]  /*1fa0*/  SHF.L.U32 R3, R13, 0x1f, RZ ;  /* 0x0000001f0d037819 */ /* 0x004fe400000006ff */
[----:B------:R-:W-:Y:S02]  /*1fb0*/  LEA R4, R14, UR4, 0x4 ;  /* 0x000000040e047c11 */ /* 0x000fe4000f8e20ff */
[----:B------:R-:W1:Y:S02]  /*1fc0*/  SYNCS.PHASECHK.TRANS64.TRYWAIT P0, [R2+URZ+0x60], R3 ;  /* 0x00006003020075a7 */ /* 0x000e6400080011ff */
[----:B-1----:R-:W-:Y:S05]  /*1fd0*/  @!P0 BRA `(.L_x_39) ;  /* 0x0000004800348947 */ /* 0x002fea0003800000 */
.L_x_116:
[----:B------:R-:W2:Y:S01]  /*1fe0*/  LDS.128 R4, [R4+0xf0] ;  /* 0x0000f00004047984 */ /* 0x000ea20000000c00 */
[----:B------:R-:W-:Y:S01]  /*1ff0*/  ISETP.GE.AND P0, PT, R40, 0x1, PT ;  /* 0x000000012800780c */ /* 0x000fe20003f06270 */
[----:B-1----:R-:W-:Y:S01]  /*2000*/  VIADD R2, R2, 0x70 ;  /* 0x0000007002027836 */ /* 0x002fe20000000000 */
[----:B------:R-:W-:Y:S01]  /*2010*/  @!PT LDS RZ, [RZ] ;  /* 0x00000000fffff984 */ /* 0x000fe20000000800 */
[----:B------:R-:W-:Y:S01]  /*2020*/  @!PT LDS RZ, [RZ] ;  /* 0x00000000fffff984 */ /* 0x000fe20000000800 */
[----:B------:R-:W-:Y:S01]  /*2030*/  @!PT LDS RZ, [RZ] ;  /* 0x00000000fffff984 */ /* 0x000fe20000000800 */
[----:B------:R-:W-:Y:S01]  /*2040*/  @!PT LDS RZ, [RZ] ;  /* 0x00000000fffff984 */ /* 0x000fe20000000800 */
[----:B------:R1:W-:Y:S06]  /*2050*/  MEMBAR.ALL.CTA ;  /* 0x0000000000007992 */ /* 0x0003ec0000008000 */
[----:B-1----:R-:W1:Y:S01]  /*2060*/  FENCE.VIEW.ASYNC.S ;  /* 0x00000000000073c6 */ /* 0x002e620000000000 */
[----:B------:R-:W-:-:S04]  /*2070*/  PRMT R2, RZ, 0x654, R2 ;  /* 0x00000654ff027816 */ /* 0x000fc80000000002 */
[----:B-1----:R1:W-:Y:S01]  /*2080*/  SYNCS.ARRIVE.TRANS64.RED.A1T0 RZ, [R2+URZ], RZ ;  /* 0x000000ff02ff79a7 */ /* 0x0023e200081004ff */
[----:B--2---:R-:W-:-:S13]  /*2090*/  LOP3.LUT P2, RZ, R6, 0x1, RZ, 0xc0, !PT ;  /* 0x0000000106ff7812 */ /* 0x004fda000784c0ff */
[----:B------:R-:W-:Y:S01]  /*20a0*/  @P2 SHF.R.U32.HI R3, RZ, 0x10, R5 ;  /* 0x00000010ff032819 */ /* 0x000fe20000011605 */
[----:B------:R-:W-:Y:S01]  /*20b0*/  VOTEU.ANY UP0, P2 ;  /* 0x0000000000ff7886 */ /* 0x000fe20001000100 */
[----:B------:R-:W-:Y:S02]  /*20c0*/  @P2 MOV R11, R4 ;  /* 0x00000004000b2202 */ /* 0x000fe40000000f00 */
[----:B------:R-:W-:Y:S02]  /*20d0*/  @P2 R2UR.BROADCAST UR8, R3 ;  /* 0x00000000030822ca */ /* 0x000fe400008e0000 */
[----:B------:R-:W-:-:S11]  /*20e0*/  @P2 LOP3.LUT R8, R5, 0xffff, RZ, 0xc0, !PT ;  /* 0x0000ffff05082812 */ /* 0x000fd600078ec0ff */
[----:B------:R-:W-:Y:S01]  /*20f0*/  @UP0 UMOV UR36, UR8 ;  /* 0x0000000800240c82 */ /* 0x000fe20008000000 */
[----:B-1----:R-:W-:Y:S05]  /*2100*/  @!P0 BRA `(.L_x_40) ;  /* 0x0000000000b88947 */ /* 0x002fea0003800000 */
[----:B------:R-:W3:Y:S01]  /*2110*/  LDC.64 R4, c[0x0][0xb18] ;  /* 0x0002c600ff047b82 */ /* 0x000ee20000000a00 */
[----:B------:R-:W-:-:S07]  /*2120*/  ISETP.NE.AND P3, PT, R40, 0x1, PT ;  /* 0x000000012800780c */ /* 0x000fce0003f65270 */
[----:B------:R-:W1:Y:S08]  /*2130*/  LDC.64 R6, c[0x0][0xb10] ;  /* 0x0002c400ff067b82 */ /* 0x000e700000000a00 */
[----:B------:R-:W2:Y:S08]  /*2140*/  LDC R18, c[0x0][0xb20] ;  /* 0x0002c800ff127b82 */ /* 0x000eb00000000800 */
[----:B------:R-:W4:Y:S01]  /*2150*/  LDC R20, c[0x0][0xb0c] ;  /* 0x0002c300ff147b82 */ /* 0x000f220000000800 */
[----:B---3--:R-:W-:Y:S01]  /*2160*/  IMAD.HI.U32 R19, R0, R5, RZ ;  /* 0x0000000500137227 */ /* 0x008fe200078e00ff */
[----:B------:R-:W-:-:S03]  /*2170*/  ISETP.NE.AND P0, PT, R4, 0x1, PT ;  /* 0x000000010400780c */ /* 0x000fc60003f05270 */
[----:B------:R-:W-:-:S03]  /*2180*/  IMAD.HI.U32 R5, R8, R5, RZ ;  /* 0x0000000508057227 */ /* 0x000fc600078e00ff */
[----:B------:R-:W3:Y:S01]  /*2190*/  LDC.64 R2, c[0x0][0xb28] ;  /* 0x0002ca00ff027b82 */ /* 0x000ee20000000a00 */
[----:B-1----:R-:W-:-:S04]  /*21a0*/  IMAD.HI.U32 R22, R9, R6, RZ ;  /* 0x0000000609167227 */ /* 0x002fc800078e00ff */
[----:B------:R-:W-:Y:S01]  /*21b0*/  IMAD.HI.U32 R24, R11, R6, RZ ;  /* 0x000000060b187227 */ /* 0x000fe200078e00ff */
[----:B------:R-:W-:Y:S02]  /*21c0*/  SHF.R.U32.HI R22, RZ, R7, R22 ;  /* 0x00000007ff167219 */ /* 0x000fe40000011616 */
[-C--:B--2---:R-:W-:Y:S02]  /*21d0*/  SHF.R.U32.HI R19, RZ, R18.reuse, R19 ;  /* 0x00000012ff137219 */ /* 0x084fe40000011613 */
[----:B------:R-:W-:Y:S02]  /*21e0*/  SHF.R.U32.HI R5, RZ, R18, R5 ;  /* 0x00000012ff057219 */ /* 0x000fe40000011605 */
[----:B------:R-:W-:Y:S02]  /*21f0*/  SEL R19, R0, R19, !P0 ;  /* 0x0000001300137207 */ /* 0x000fe40004000000 */
[----:B------:R-:W-:Y:S02]  /*2200*/  SHF.R.U32.HI R24, RZ, R7, R24 ;  /* 0x00000007ff187219 */ /* 0x000fe40000011618 */
[----:B----4-:R-:W-:-:S02]  /*2210*/  ISETP.NE.AND P1, PT, R20, 0x1, PT ;  /* 0x000000011400780c */ /* 0x010fc40003f25270 */
[----:B------:R-:W-:Y:S02]  /*2220*/  SEL R5, R8, R5, !P0 ;  /* 0x0000000508057207 */ /* 0x000fe40004000000 */
[----:B------:R-:W-:Y:S02]  /*2230*/  SEL R21, R9, R22, !P1 ;  /* 0x0000001609157207 */ /* 0x000fe40004800000 */
[----:B------:R-:W-:Y:S01]  /*2240*/  SEL R7, R11, R24, !P1 ;  /* 0x000000180b077207 */ /* 0x000fe20004800000 */
[----:B---3--:R-:W-:-:S04]  /*2250*/  IMAD.HI.U32 R22, R19, R2, RZ ;  /* 0x0000000213167227 */ /* 0x008fc800078e00ff */
[----:B------:R-:W-:Y:S01]  /*2260*/  IMAD.HI.U32 R6, R21, R2, RZ ;  /* 0x0000000215067227 */ /* 0x000fe200078e00ff */
[----:B------:R-:W-:-:S04]  /*2270*/  @P3 SHF.R.U32.HI R19, RZ, R3, R22 ;  /* 0x00000003ff133219 */ /* 0x000fc80000011616 */
[----:B------:R-:W-:Y:S01]  /*2280*/  @P3 SHF.R.U32.HI R21, RZ, R3, R6 ;  /* 0x00000003ff153219 */ /* 0x000fe20000011606 */
[----:B------:R-:W-:-:S04]  /*2290*/  IMAD R19, R40, R19, RZ ;  /* 0x0000001328137224 */ /* 0x000fc800078e02ff */
[----:B------:R-:W-:Y:S01]  /*22a0*/  IMAD R6, R40, R21, RZ ;  /* 0x0000001528067224 */ /* 0x000fe200078e02ff */
[C---:B------:R-:W-:Y:S02]  /*22b0*/  ISETP.GE.AND P0, PT, R5.reuse, R19, PT ;  /* 0x000000130500720c */ /* 0x040fe40003f06270 */
[----:B------:R-:W-:Y:S02]  /*22c0*/  IADD3 R19, PT, PT, -R5, RZ, RZ ;  /* 0x000000ff05137210 */ /* 0x000fe40007ffe1ff */
[----:B------:R-:W-:Y:S01]  /*22d0*/  ISETP.GE.OR P0, PT, R7, R6, P0 ;  /* 0x000000060700720c */ /* 0x000fe20000706670 */
[----:B------:R-:W-:-:S04]  /*22e0*/  IMAD.HI.U32 R6, R5, R2, RZ ;  /* 0x0000000205067227 */ /* 0x000fc800078e00ff */
[----:B------:R-:W-:Y:S01]  /*22f0*/  IMAD R8, R4, R19, R8 ;  /* 0x0000001304087224 */ /* 0x000fe200078e0208 */
[----:B------:R-:W-:-:S04]  /*2300*/  SHF.R.U32.HI R6, RZ, R3, R6 ;  /* 0x00000003ff067219 */ /* 0x000fc80000011606 */
[----:B------:R-:W-:-:S03]  /*2310*/  SEL R6, R5, R6, !P3 ;  /* 0x0000000605067207 */ /* 0x000fc60005800000 */
[----:B------:R-:W-:-:S04]  /*2320*/  @!P0 IMAD.HI.U32 R18, R7, R2, RZ ;  /* 0x0000000207128227 */ /* 0x000fc800078e00ff */
[----:B------:R-:W-:Y:S01]  /*2330*/  IMAD.MOV R2, RZ, RZ, -R6 ;  /* 0x000000ffff027224 */ /* 0x000fe200078e0a06 */
[----:B------:R-:W-:-:S03]  /*2340*/  @!P0 SHF.R.U32.HI R18, RZ, R3, R18 ;  /* 0x00000003ff128219 */ /* 0x000fc60000011612 */
[----:B------:R-:W-:Y:S01]  /*2350*/  IMAD R2, R40, R2, R5 ;  /* 0x0000000228027224 */ /* 0x000fe200078e0205 */
        /* <DEDUP_REMOVED lines=9> */
.L_x_40:
[----:B------:R-:W1:Y:S02]  /*23f0*/  LDCU UR8, c[0x0][0xb30] ;  /* 0x00016600ff0877ac */ /* 0x000e640008000800 */
[----:B-1----:R-:W-:-:S09]  /*2400*/  UISETP.NE.AND UP0, UPT, UR8, 0x1, UPT ;  /* 0x000000010800788c */ /* 0x002fd2000bf05270 */
[----:B------:R-:W-:Y:S05]  /*2410*/  BRA.U UP0, `(.L_x_41) ;  /* 0x0000000100407547 */ /* 0x000fea000b800000 */
[----:B------:R-:W1:Y:S08]  /*2420*/  LDC.64 R4, c[0x0][0xb10] ;  /* 0x0002c400ff047b82 */ /* 0x000e700000000a00 */
[----:B------:R-:W2:Y:S08]  /*2430*/  LDC.64 R2, c[0x0][0xb18] ;  /* 0x0002c600ff027b82 */ /* 0x000eb00000000a00 */
[----:B------:R-:W4:Y:S08]  /*2440*/  LDC R6, c[0x0][0xb20] ;  /* 0x0002c800ff067b82 */ /* 0x000f300000000800 */
[----:B------:R-:W3:Y:S01]  /*2450*/  LDC R18, c[0x0][0xb0c] ;  /* 0x0002c300ff127b82 */ /* 0x000ee20000000800 */
[----:B-1----:R-:W-:-:S05]  /*2460*/  IMAD.HI.U32 R4, R11, R4, RZ ;  /* 0x000000040b047227 */ /* 0x002fca00078e00ff */
[----:B------:R-:W-:Y:S01]  /*2470*/  SHF.R.U32.HI R4, RZ, R5, R4 ;  /* 0x00000005ff047219 */ /* 0x000fe20000011604 */
[----:B--2---:R-:W-:Y:S01]  /*2480*/  IMAD.HI.U32 R3, R8, R3, RZ ;  /* 0x0000000308037227 */ /* 0x004fe200078e00ff */
[----:B------:R-:W-:-:S04]  /*2490*/  ISETP.NE.AND P0, PT, R2, 0x1, PT ;  /* 0x000000010200780c */ /* 0x000fc80003f05270 */
[----:B----4-:R-:W-:-:S04]  /*24a0*/  SHF.R.U32.HI R3, RZ, R6, R3 ;  /* 0x00000006ff037219 */ /* 0x010fc80000011603 */
[----:B------:R-:W-:Y:S02]  /*24b0*/  SEL R3, R8, R3, !P0 ;  /* 0x0000000308037207 */ /* 0x000fe40004000000 */
[----:B---3--:R-:W-:-:S04]  /*24c0*/  ISETP.NE.AND P1, PT, R18, 0x1, PT ;  /* 0x000000011200780c */ /* 0x008fc80003f25270 */
[----:B------:R-:W-:-:S05]  /*24d0*/  SEL R4, R11, R4, !P1 ;  /* 0x000000040b047207 */ /* 0x000fca0004800000 */
[----:B------:R-:W-:Y:S02]  /*24e0*/  IMAD.IADD R5, R3, 0x1, -R4 ;  /* 0x0000000103057824 */ /* 0x000fe400078e0a04 */
[----:B------:R-:W-:Y:S02]  /*24f0*/  IMAD.IADD R3, R4, 0x1, -R3 ;  /* 0x0000000104037824 */ /* 0x000fe400078e0a03 */
[----:B------:R-:W-:Y:S02]  /*2500*/  IMAD R11, R5, R18, R11 ;  /* 0x00000012050b7224 */ /* 0x000fe400078e020b */
[----:B------:R-:W-:-:S07]  /*2510*/  IMAD R8, R3, R2, R8 ;  /* 0x0000000203087224 */ /* 0x000fce00078e0208 */
.L_x_41:
[----:B------:R-:W-:Y:S01]  /*2520*/  VIADD R14, R14, 0x1 ;  /* 0x000000010e0e7836 */ /* 0x000fe20000000000 */
[----:B------:R-:W-:Y:S01]  /*2530*/  PLOP3.LUT P1, PT, PT, PT, PT, 0x80, 0x8 ;  /* 0x000000000008781c */ /* 0x000fe20003f2f070 */
[----:B------:R-:W-:Y:S02]  /*2540*/  IMAD.IADD R93, R11, 0x1, R92 ;  /* 0x000000010b5d7824 */ /* 0x000fe400078e025c */
[----:B------:R-:W-:Y:S01]  /*2550*/  IMAD.IADD R94, R8, 0x1, R81 ;  /* 0x00000001085e7824 */ /* 0x000fe200078e0251 */
[----:B------:R-:W-:-:S04]  /*2560*/  ISETP.NE.AND P0, PT, R14, 0x2, PT ;  /* 0x000000020e00780c */ /* 0x000fc80003f05270 */
[----:B------:R-:W-:Y:S02]  /*2570*/  SEL R2, RZ, 0x1, P0 ;  /* 0x00000001ff027807 */ /* 0x000fe40000000000 */
[----:B------:R-:W-:Y:S02]  /*2580*/  SEL R14, R14, RZ, P0 ;  /* 0x000000ff0e0e7207 */ /* 0x000fe40000000000 */
[----:B------:R-:W-:Y:S01]  /*2590*/  LOP3.LUT R13, R13, R2, RZ, 0x3c, !PT ;  /* 0x000000020d0d7212 */ /* 0x000fe200078e3cff */
[----:B------:R-:W-:Y:S06]  /*25a0*/  @P2 BRA `(.L_x_42) ;  /* 0xfffffff000582947 */ /* 0x000fec000383ffff */
[----:B------:R-:W-:Y:S01]  /*25b0*/  UIADD3 UR4, UPT, UPT, UR4, 0x20, URZ ;  /* 0x0000002004047890 */ /* 0x000fe2000fffe0ff */
[----:B------:R-:W-:-:S03]  /*25c0*/  SHF.L.U32 R3, R15, 0x1f, RZ ;  /* 0x0000001f0f037819 */ /* 0x000fc600000006ff */
[----:B------:R-:W-:-:S09]  /*25d0*/  ULEA UR5, UR13, UR4, 0x3 ;  /* 0x000000040d057291 */ /* 0x000fd2000f8e18ff */
[----:B------:R-:W1:Y:S02]  /*25e0*/  SYNCS.PHASECHK.TRANS64.TRYWAIT P0, [UR5], R3 ;  /* 0x00000003ff0075a7 */ /* 0x000e640008001105 */
[----:B-1----:R-:W-:Y:S05]  /*25f0*/  @!P0 BRA `(.L_x_43) ;  /* 0x0000004000c08947 */ /* 0x002fea0003800000 */
.L_x_118:
[----:B------:R-:W-:-:S04]  /*2600*/  UIADD3 UR6, UPT, UPT, UR13, 0x1, URZ ;  /* 0x000000010d067890 */ /* 0x000fc8000fffe0ff */
[----:B------:R-:W-:-:S04]  /*2610*/  UISETP.NE.AND UP0, UPT, UR6, 0x4, UPT ;  /* 0x000000040600788c */ /* 0x000fc8000bf05270 */
[----:B------:R-:W-:Y:S02]  /*2620*/  USEL UR7, URZ, 0x1, UP0 ;  /* 0x00000001ff077887 */ /* 0x000fe40008000000 */
[----:B------:R-:W-:-:S04]  /*2630*/  USEL UR6, UR6, URZ, UP0 ;  /* 0x000000ff06067287 */ /* 0x000fc80008000000 */
[----:B------:R-:W-:Y:S01]  /*2640*/  ULEA UR5, UR6, UR4, 0x3 ;  /* 0x0000000406057291 */ /* 0x000fe2000f8e18ff */
[----:B------:R-:W-:-:S04]  /*2650*/  LOP3.LUT R2, R15, UR7, RZ, 0x3c, !PT ;  /* 0x000000070f027c12 */ /* 0x000fc8000f8e3cff */
[----:B-1----:R-:W-:-:S04]  /*2660*/  SHF.L.U32 R3, R2, 0x1f, RZ ;  /* 0x0000001f02037819 */ /* 0x002fc800000006ff */
[----:B------:R-:W1:Y:S02]  /*2670*/  SYNCS.PHASECHK.TRANS64.TRYWAIT P0, [UR5], R3 ;  /* 0x00000003ff0075a7 */ /* 0x000e640008001105 */
[----:B-1----:R-:W-:Y:S05]  /*2680*/  @!P0 BRA `(.L_x_44) ;  /* 0x0000004000b48947 */ /* 0x002fea0003800000 */
.L_x_120:
        /* <DEDUP_REMOVED lines=9> */
.L_x_122:
[----:B------:R-:W-:-:S04]  /*2720*/  UIADD3 UR6, UPT, UPT, UR6, 0x1, URZ ;  /* 0x0000000106067890 */ /* 0x000fc8000fffe0ff */
[----:B------:R-:W-:-:S04]  /*2730*/  UISETP.NE.AND UP0, UPT, UR6, 0x4, UPT ;  /* 0x000000040600788c */ /* 0x000fc8000bf05270 */
[----:B------:R-:W-:Y:S02]  /*2740*/  USEL UR5, URZ, 0x1, UP0 ;  /* 0x00000001ff057887 */ /* 0x000fe40008000000 */
[----:B------:R-:W-:-:S04]  /*2750*/  USEL UR6, UR6, URZ, UP0 ;  /* 0x000000ff06067287 */ /* 0x000fc80008000000 */
[----:B------:R-:W-:Y:S01]  /*2760*/  ULEA UR6, UR6, UR4, 0x3 ;  /* 0x0000000406067291 */ /* 0x000fe2000f8e18ff */
[----:B-1----:R-:W-:-:S04]  /*2770*/  LOP3.LUT R3, R2, UR5, RZ, 0x3c, !PT ;  /* 0x0000000502037c12 */ /* 0x002fc8000f8e3cff */
[----:B------:R-:W-:Y:S01]  /*2780*/  SHF.L.U32 R3, R3, 0x1f, RZ ;  /* 0x0000001f03037819 */ /* 0x000fe200000006ff */
[----:B---3--:R-:W-:-:S07]  /*2790*/  IMAD.U32 R0, RZ, RZ, UR6 ;  /* 0x00000006ff007e24 */ /* 0x008fce000f8e00ff */
.L_x_46:
[----:B-1----:R1:W2:Y:S02]  /*27a0*/  SYNCS.PHASECHK.TRANS64.TRYWAIT P0, [R0+URZ], R3 ;  /* 0x00000003000075a7 */ /* 0x0022a400080011ff */
[----:B--2---:R-:W-:Y:S05]  /*27b0*/  @!P0 NANOSLEEP.SYNCS 0x989680 ;  /* 0x009896800000895d */ /* 0x004fea0003900000 */
[----:B------:R-:W2:Y:S02]  /*27c0*/  @!P0 SYNCS.PHASECHK.TRANS64 P0, [R0+URZ], R3 ;  /* 0x00000003000085a7 */ /* 0x000ea400080010ff */
[----:B--2---:R-:W-:Y:S05]  /*27d0*/  @P0 EXIT ;  /* 0x000000000000094d */ /* 0x004fea0003800000 */
[----:B------:R-:W-:Y:S05]  /*27e0*/  BRA `(.L_x_46) ;  /* 0xfffffffc00ec7947 */ /* 0x000fea000383ffff */
.L_x_22:
[----:B------:R-:W-:-:S04]  /*27f0*/  UISETP.NE.AND UP1, UPT, UR37, URZ, UPT ;  /* 0x000000ff2500728c */ /* 0x000fc8000bf25270 */
[----:B------:R-:W-:-:S09]  /*2800*/  UISETP.NE.OR UP1, UPT, UR10, 0x1, UP1 ;  /* 0x000000010a00788c */ /* 0x000fd20008f25670 */
[----:B------:R-:W-:Y:S05]  /*2810*/  BRA.U UP1, `(.L_x_47) ;  /* 0x00000005014c7547 */ /* 0x000fea000b800000 */
[----:B------:R-:W-:Y:S01]  /*2820*/  HFMA2 R11, -RZ, RZ, 0, 0 ;  /* 0x00000000ff0b7431 */ /* 0x000fe200000001ff */
[----:B------:R-:W-:Y:S01]  /*2830*/  ISETP.GE.U32.AND P2, PT, R10, 0x2, PT ;  /* 0x000000020a00780c */ /* 0x000fe20003f46070 */
[----:B------:R-:W-:Y:S01]  /*2840*/  IMAD.MOV.U32 R12, RZ, RZ, 0x1 ;  /* 0x00000001ff0c7424 */ /* 0x000fe200078e00ff */
[----:B------:R-:W-:Y:S01]  /*2850*/  CS2R R8, SRZ ;  /* 0x0000000000087805 */ /* 0x000fe2000001ff00 */
[----:B------:R-:W-:Y:S01]  /*2860*/  IMAD.MOV.U32 R3, RZ, RZ, RZ ;  /* 0x000000ffff037224 */ /* 0x000fe200078e00ff */
[----:B------:R-:W-:Y:S01]  /*2870*/  UMOV UR4, 0x400 ;  /* 0x0000040000047882 */ /* 0x000fe20000000000 */
[----:B------:R-:W-:Y:S01]  /*2880*/  UMOV UR6, URZ ;  /* 0x000000ff00067c82 */ /* 0x000fe20008000000 */
[----:B------:R-:W-:-:S12]  /*2890*/  ULEA UR37, UR37, UR4, 0x18 ;  /* 0x0000000425257291 */ /* 0x000fd8000f8ec0ff */
.L_x_51:
[----:B------:R-:W-:Y:S02]  /*28a0*/  LEA R0, R3, UR37, 0x3 ;  /* 0x0000002503007c11 */ /* 0x000fe4000f8e18ff */
[----:B------:R-:W-:-:S03]  /*28b0*/  SHF.L.U32 R5, R8, 0x1f, RZ ;  /* 0x0000001f08057819 */ /* 0x000fc600000006ff */
[----:B------:R-:W-:Y:S01]  /*28c0*/  VIADD R4, R0, 0xd0 ;  /* 0x000000d000047836 */ /* 0x000fe20000000000 */
[----:B------:R-:W1:Y:S02]  /*28d0*/  SYNCS.PHASECHK.TRANS64.TRYWAIT P0, [R0+URZ+0xc0], R5 ;  /* 0x0000c005000075a7 */ /* 0x000e6400080011ff */
[----:B-1----:R-:W-:Y:S05]  /*28e0*/  @!P0 BRA `(.L_x_48) ;  /* 0x00000040004c8947 */ /* 0x002fea0003800000 */
.L_x_123:
[----:B------:R-:W-:Y:S01]  /*28f0*/  ULEA UR5, UR6, UR37, 0x3 ;  /* 0x0000002506057291 */ /* 0x000fe2000f8e18ff */
[----:B------:R-:W-:Y:S01]  /*2900*/  PRMT R4, RZ, 0x654, R4 ;  /* 0x00000654ff047816 */ /* 0x000fe20000000004 */
[----:B-1----:R-:W-:Y:S01]  /*2910*/  @!P2 IMAD.MOV.U32 R5, RZ, RZ, 0x10 ;  /* 0x00000010ff05a424 */ /* 0x002fe200078e00ff */
[----:B------:R-:W-:Y:S01]  /*2920*/  SHF.L.U32 R7, R12, 0x1f, RZ ;  /* 0x0000001f0c077819 */ /* 0x000fe200000006ff */
[----:B------:R-:W-:Y:S01]  /*2930*/  UIADD3 UR4, UPT, UPT, UR5, 0x60, URZ ;  /* 0x0000006005047890 */ /* 0x000fe2000fffe0ff */
[----:B------:R1:W-:Y:S05]  /*2940*/  SYNCS.ARRIVE.TRANS64.RED.A1T0 RZ, [R4+URZ], RZ ;  /* 0x000000ff04ff79a7 */ /* 0x0003ea00081004ff */
[----:B------:R-:W-:Y:S01]  /*2950*/  IMAD.U32 R13, RZ, RZ, UR4 ;  /* 0x00000004ff0d7e24 */ /* 0x000fe2000f8e00ff */
[----:B------:R-:W2:Y:S04]  /*2960*/  SYNCS.PHASECHK.TRANS64.TRYWAIT P0, [UR5+0x70], R7 ;  /* 0x00007007ff0075a7 */ /* 0x000ea80008001105 */
[----:B------:R-:W-:Y:S01]  /*2970*/  PRMT R13, R10, 0x654, R13 ;  /* 0x000006540a0d7816 */ /* 0x000fe2000000000d */
[----:B-12---:R-:W-:Y:S06]  /*2980*/  @!P0 BRA `(.L_x_49) ;  /* 0x0000004000388947 */ /* 0x006fec0003800000 */
.L_x_125:
[----:B------:R-:W-:Y:S01]  /*2990*/  ULEA UR4, UR6, UR37, 0x4 ;  /* 0x0000002506047291 */ /* 0x000fe2000f8e20ff */
[----:B------:R-:W-:Y:S01]  /*29a0*/  SEL R2, R13, R2, !P2 ;  /* 0x000000020d027207 */ /* 0x000fe20005000000 */
[----:B------:R-:W-:Y:S01]  /*29b0*/  UIADD3 UR5, UPT, UPT, UR5, 0x60, URZ ;  /* 0x0000006005057890 */ /* 0x000fe2000fffe0ff */
[----:B-1----:R-:W-:Y:S01]  /*29c0*/  LEA R0, R11, UR37, 0x3 ;  /* 0x000000250b007c11 */ /* 0x002fe2000f8e18ff */
[----:B------:R-:W-:Y:S01]  /*29d0*/  UIADD3 UR4, UPT, UPT, UR4, 0xf0, URZ ;  /* 0x000000f004047890 */ /* 0x000fe2000fffe0ff */
[----:B------:R1:W-:Y:S01]  /*29e0*/  @!P2 SYNCS.ARRIVE.TRANS64.RED RZ, [R2+URZ], R5 ;  /* 0x0000000502ffa9a7 */ /* 0x0003e200080004ff */
[----:B------:R-:W-:Y:S01]  /*29f0*/  UIADD3 UR6, UPT, UPT, UR6, 0x1, URZ ;  /* 0x0000000106067890 */ /* 0x000fe2000fffe0ff */
[----:B------:R-:W-:-:S03]  /*2a00*/  VIADD R3, R3, 0x1 ;  /* 0x0000000103037836 */ /* 0x000fc60000000000 */
[----:B------:R-:W-:Y:S02]  /*2a10*/  UISETP.NE.AND UP0, UPT, UR6, 0x2, UPT ;  /* 0x000000020600788c */ /* 0x000fe4000bf05270 */
[----:B------:R-:W-:Y:S01]  /*2a20*/  ISETP.NE.AND P0, PT, R3, 0x2, PT ;  /* 0x000000020300780c */ /* 0x000fe20003f05270 */
[----:B------:R-:W-:Y:S06]  /*2a30*/  UGETNEXTWORKID.BROADCAST [UR4], [UR5] ;  /* 0x00000000040073ca */ /* 0x000fec0008000100 */
[----:B------:R-:W-:Y:S02]  /*2a40*/  USEL UR4, URZ, 0x1, UP0 ;  /* 0x00000001ff047887 */ /* 0x000fe40008000000 */
[----:B------:R-:W-:-:S04]  /*2a50*/  USEL UR6, UR6, URZ, UP0 ;  /* 0x000000ff06067287 */ /* 0x000fc80008000000 */
[----:B------:R-:W-:Y:S02]  /*2a60*/  LOP3.LUT R12, R12, UR4, RZ, 0x3c, !PT ;  /* 0x000000040c0c7c12 */ /* 0x000fe4000f8e3cff */
[----:B-1----:R-:W-:-:S04]  /*2a70*/  SHF.L.U32 R5, R9, 0x1f, RZ ;  /* 0x0000001f09057819 */ /* 0x002fc800000006ff */
[----:B------:R-:W1:Y:S02]  /*2a80*/  SYNCS.PHASECHK.TRANS64.TRYWAIT P1, [R0+URZ+0x60], R5 ;  /* 0x00006005000075a7 */ /* 0x000e6400080211ff */
[----:B-1----:R-:W-:Y:S05]  /*2a90*/  @!P1 BRA `(.L_x_50) ;  /* 0x00000040000c9947 */ /* 0x002fea0003800000 */
.L_x_126:
[----:B------:R-:W-:Y:S01]  /*2aa0*/  LEA R4, R11, UR37, 0x4 ;  /* 0x000000250b047c11 */ /* 0x000fe2000f8e20ff */
[----:B-1----:R-:W-:Y:S01]  /*2ab0*/  VIADD R0, R0, 0x70 ;  /* 0x0000007000007836 */ /* 0x002fe20000000000 */
[----:B------:R-:W-:Y:S01]  /*2ac0*/  SEL R3, R3, RZ, P0 ;  /* 0x000000ff03037207 */ /* 0x000fe20000000000 */
[----:B------:R-:W-:-:S03]  /*2ad0*/  VIADD R11, R11, 0x1 ;  /* 0x000000010b0b7836 */ /* 0x000fc60000000000 */
[----:B------:R-:W1:Y:S01]  /*2ae0*/  LDS.128 R4, [R4+0xf0] ;  /* 0x0000f00004047984 */ /* 0x000e620000000c00 */
[----:B------:R-:W-:Y:S02]  /*2af0*/  PRMT R0, RZ, 0x654, R0 ;  /* 0x00000654ff007816 */ /* 0x000fe40000000000 */
[C---:B------:R-:W-:Y:S01]  /*2b00*/  ISETP.NE.AND P1, PT, R11.reuse, 0x2, PT ;  /* 0x000000020b00780c */ /* 0x040fe20003f25270 */
[----:B------:R-:W-:Y:S01]  /*2b10*/  @!PT LDS RZ, [RZ] ;  /* 0x00000000fffff984 */ /* 0x000fe20000000800 */
[----:B------:R-:W-:Y:S01]  /*2b20*/  @!PT LDS RZ, [RZ] ;  /* 0x00000000fffff984 */ /* 0x000fe20000000800 */
[----:B------:R-:W-:Y:S01]  /*2b30*/  @!PT LDS RZ, [RZ] ;  /* 0x00000000fffff984 */ /* 0x000fe20000000800 */
[----:B------:R-:W-:Y:S01]  /*2b40*/  @!PT LDS RZ, [RZ] ;  /* 0x00000000fffff984 */ /* 0x000fe20000000800 */
[----:B------:R2:W-:Y:S06]  /*2b50*/  MEMBAR.ALL.CTA ;  /* 0x0000000000007992 */ /* 0x0005ec0000008000 */
[----:B--2---:R-:W2:Y:S01]  /*2b60*/  FENCE.VIEW.ASYNC.S ;  /* 0x00000000000073c6 */ /* 0x004ea20000000000 */
[----:B------:R-:W-:Y:S01]  /*2b70*/  SEL R11, R11, RZ, P1 ;  /* 0x000000ff0b0b7207 */ /* 0x000fe20000800000 */
[----:B--2---:R2:W-:Y:S01]  /*2b80*/  SYNCS.ARRIVE.TRANS64.RED.A1T0 RZ, [R0+URZ], RZ ;  /* 0x000000ff00ff79a7 */ /* 0x0045e200081004ff */
[----:B-1----:R-:W-:-:S02]  /*2b90*/  LOP3.LUT P3, RZ, R6, 0x1, RZ, 0xc0, !PT ;  /* 0x0000000106ff7812 */ /* 0x002fc4000786c0ff */
[----:B------:R-:W-:-:S04]  /*2ba0*/  SEL R5, RZ, 0x1, P0 ;  /* 0x00000001ff057807 */ /* 0x000fc80000000000 */
[----:B------:R-:W-:Y:S02]  /*2bb0*/  LOP3.LUT R8, R8, R5, RZ, 0x3c, !PT ;  /* 0x0000000508087212 */ /* 0x000fe400078e3cff */
[----:B--2---:R-:W-:-:S04]  /*2bc0*/  SEL R0, RZ, 0x1, P1 ;  /* 0x00000001ff007807 */ /* 0x004fc80000800000 */
[----:B------:R-:W-:Y:S01]  /*2bd0*/  LOP3.LUT R9, R9, R0, RZ, 0x3c, !PT ;  /* 0x0000000009097212 */ /* 0x000fe200078e3cff */
[----:B------:R-:W-:Y:S06]  /*2be0*/  @P3 BRA `(.L_x_51) ;  /* 0xfffffffc002c3947 */ /* 0x000fec000383ffff */
[----:B------:R-:W-:Y:S01]  /*2bf0*/  ULEA UR5, UR6, UR37, 0x3 ;  /* 0x0000002506057291 */ /* 0x000fe2000f8e18ff */
[----:B------:R-:W-:-:S08]  /*2c00*/  SHF.L.U32 R3, R12, 0x1f, RZ ;  /* 0x0000001f0c037819 */ /* 0x000fd000000006ff */
[----:B------:R-:W1:Y:S02]  /*2c10*/  SYNCS.PHASECHK.TRANS64 P0, [UR5+0x70], R3 ;  /* 0x00007003ff0075a7 */ /* 0x000e640008001005 */
[----:B-1----:R-:W-:Y:S05]  /*2c20*/  @P0 BRA `(.L_x_52) ;  /* 0x0000000000080947 */ /* 0x002fea0003800000 */
[----:B------:R-:W1:Y:S02]  /*2c30*/  SYNCS.PHASECHK.TRANS64.TRYWAIT P0, [UR5+0x70], R3 ;  /* 0x00007003ff0075a7 */ /* 0x000e640008001105 */
[----:B-1----:R-:W-:Y:S05]  /*2c40*/  @!P0 BRA `(.L_x_53) ;  /* 0x0000003c00b48947 */ /* 0x002fea0003800000 */
.L_x_52:
[----:B------:R-:W-:-:S04]  /*2c50*/  UIADD3 UR4, UPT, UPT, UR6, 0x1, URZ ;  /* 0x0000000106047890 */ /* 0x000fc8000fffe0ff */
[----:B------:R-:W-:-:S04]  /*2c60*/  UISETP.NE.AND UP0, UPT, UR4, 0x2, UPT ;  /* 0x000000020400788c */ /* 0x000fc8000bf05270 */
[----:B------:R-:W-:Y:S02]  /*2c70*/  USEL UR7, URZ, 0x1, UP0 ;  /* 0x00000001ff077887 */ /* 0x000fe40008000000 */
[----:B------:R-:W-:-:S04]  /*2c80*/  USEL UR4, UR4, URZ, UP0 ;  /* 0x000000ff04047287 */ /* 0x000fc80008000000 */
[----:B------:R-:W-:Y:S01]  /*2c90*/  ULEA UR4, UR4, UR37, 0x3 ;  /* 0x0000002504047291 */ /* 0x000fe2000f8e18ff */
[----:B-1----:R-:W-:-:S04]  /*2ca0*/  LOP3.LUT R3, R12, UR7, RZ, 0x3c, !PT ;  /* 0x000000070c037c12 */ /* 0x002fc8000f8e3cff */
[----:B------:R-:W-:-:S04]  /*2cb0*/  SHF.L.U32 R0, R3, 0x1f, RZ ;  /* 0x0000001f03007819 */ /* 0x000fc800000006ff */
[----:B------:R-:W1:Y:S02]  /*2cc0*/  SYNCS.PHASECHK.TRANS64 P0, [UR4+0x70], R0 ;  /* 0x00007000ff0075a7 */ /* 0x000e640008001004 */
[----:B-1----:R-:W-:Y:S05]  /*2cd0*/  @P0 EXIT ;  /* 0x000000000000094d */ /* 0x002fea0003800000 */
[----:B------:R-:W-:Y:S02]  /*2ce0*/  SHF.L.U32 R3, R3, 0x1f, RZ ;  /* 0x0000001f03037819 */ /* 0x000fe400000006ff */
[----:B------:R-:W-:-:S07]  /*2cf0*/  MOV R0, UR4 ;  /* 0x0000000400007c02 */ /* 0x000fce0008000f00 */
.L_x_54:
[----:B-1----:R1:W2:Y:S02]  /*2d00*/  SYNCS.PHASECHK.TRANS64.TRYWAIT P0, [R0+URZ+0x70], R3 ;  /* 0x00007003000075a7 */ /* 0x0022a400080011ff */
[----:B--2---:R-:W-:Y:S05]  /*2d10*/  @!P0 NANOSLEEP.SYNCS 0x989680 ;  /* 0x009896800000895d */ /* 0x004fea0003900000 */
[----:B------:R-:W2:Y:S02]  /*2d20*/  @!P0 SYNCS.PHASECHK.TRANS64 P0, [R0+URZ+0x70], R3 ;  /* 0x00007003000085a7 */ /* 0x000ea400080010ff */
[----:B--2---:R-:W-:Y:S05]  /*2d30*/  @P0 EXIT ;  /* 0x000000000000094d */ /* 0x004fea0003800000 */
[----:B------:R-:W-:Y:S05]  /*2d40*/  BRA `(.L_x_54) ;  /* 0xfffffffc00ec7947 */ /* 0x000fea000383ffff */
.L_x_47:
[----:B------:R-:W-:Y:S05]  /*2d50*/  BRA.U UP4, `(.L_x_55) ;  /* 0x0000001104a07547 */ /* 0x000fea000b800000 */
[----:B------:R-:W-:Y:S01]  /*2d60*/  UMOV UR6, 0x40 ;  /* 0x0000004000067882 */ /* 0x000fe20000000000 */
[----:B------:R-:W-:Y:S01]  /*2d70*/  NOP ;  /* 0x0000000000007918 */ /* 0x000fe20000000000 */
[----:B------:R-:W-:Y:S01]  /*2d80*/  ULEA UR6, UR37, UR6, 0x18 ;  /* 0x0000000625067291 */ /* 0x000fe2000f8ec0ff */
[----:B------:R-:W-:Y:S02]  /*2d90*/  UMOV UR7, 0x400 ;  /* 0x0000040000077882 */ /* 0x000fe40000000000 */
[----:B------:R-:W-:-:S06]  /*2da0*/  ULEA UR37, UR37, UR7, 0x18 ;  /* 0x0000000725257291 */ /* 0x000fcc000f8ec0ff */
[----:B------:R-:W1:Y:S02]  /*2db0*/  LDS.U8 R2, [UR6+0x1c] ;  /* 0x00001c06ff027984 */ /* 0x000e640008000000 */
[----:B-1----:R-:W-:-:S13]  /*2dc0*/  ISETP.NE.AND P0, PT, R2, RZ, PT ;  /* 0x000000ff0200720c */ /* 0x002fda0003f05270 */
[----:B------:R-:W-:Y:S05]  /*2dd0*/  @P0 BRA `(.L_x_56) ;  /* 0x0000000400080947 */ /* 0x000fea0003800000 */
[----:B------:R-:W-:Y:S02]  /*2de0*/  UISETP.NE.U32.AND UP0, UPT, UR5, 0x1, UPT ;  /* 0x000000010500788c */ /* 0x000fe4000bf05070 */
[----:B------:R-:W-:-:S07]  /*2df0*/  UIADD3 UR8, UPT, UPT, UR6, 0x8, URZ ;  /* 0x0000000806087890 */ /* 0x000fce000fffe0ff */
[----:B------:R-:W-:Y:S05]  /*2e00*/  BRA.U !UP0, `(.L_x_57) ;  /* 0x00000001089c7547 */ /* 0x000fea000b800000 */
[----:B------:R-:W-:Y:S01]  /*2e10*/  ELECT P0, URZ, PT ;  /* 0x0000000000ff782f */ /* 0x000fe20003800000 */
[----:B------:R-:W-:-:S12]  /*2e20*/  BSSY B0, `(.L_x_57) ;  /* 0x0000025000007945 */ /* 0x000fd80003800000 */
[----:B------:R-:W-:Y:S05]  /*2e30*/  @!P0 BRA `(.L_x_58) ;  /* 0x00000000008c8947 */ /* 0x000fea0003800000 */
[----:B------:R-:W-:-:S05]  /*2e40*/  UMOV UR7, 0x10 ;  /* 0x0000001000077882 */ /* 0x000fca0000000000 */
[----:B------:R-:W-:Y:S04]  /*2e50*/  DEPBAR.LE SB1, 0x36 ;  /* 0x00009d800000791a */ /* 0x000fe80000000000 */
[----:B------:R-:W1:Y:S02]  /*2e60*/  UTCATOMSWS.2CTA.FIND_AND_SET.ALIGN UP1, UR7, UR7 ;  /* 0x00000007000775e3 */ /* 0x000e640008220800 */
[----:B-1----:R-:W-:Y:S01]  /*2e70*/  MOV R11, UR7 ;  /* 0x00000007000b7c02 */ /* 0x002fe20008000f00 */
[----:B------:R-:W-:Y:S06]  /*2e80*/  BRA.U UP1, `(.L_x_59) ;  /* 0x0000000101187547 */ /* 0x000fec000b800000 */
.L_x_60:
[----:B------:R-:W-:Y:S05]  /*2e90*/  NANOSLEEP 0x64 ;  /* 0x000000640000795d */ /* 0x000fea0003800000 */
[----:B------:R-:W-:-:S05]  /*2ea0*/  UMOV UR7, 0x10 ;  /* 0x0000001000077882 */ /* 0x000fca0000000000 */
[----:B------:R-:W-:Y:S04]  /*2eb0*/  DEPBAR.LE SB1, 0x36 ;  /* 0x00009d800000791a */ /* 0x000fe80000000000 */
[----:B------:R-:W1:Y:S02]  /*2ec0*/  UTCATOMSWS.2CTA.FIND_AND_SET.ALIGN UP1, UR7, UR7 ;  /* 0x00000007000775e3 */ /* 0x000e640008220800 */
[----:B-1----:R-:W-:Y:S01]  /*2ed0*/  MOV R11, UR7 ;  /* 0x00000007000b7c02 */ /* 0x002fe20008000f00 */
[----:B------:R-:W-:Y:S05]  /*2ee0*/  BRA.U !UP1, `(.L_x_60) ;  /* 0xfffffffd09e87547 */ /* 0x000fea000b83ffff */
.L_x_59:
[----:B------:R-:W1:Y:S01]  /*2ef0*/  LDS R5, [UR6+0x10] ;  /* 0x00001006ff057984 */ /* 0x000e620008000800 */
[----:B------:R-:W-:Y:S01]  /*2f00*/  IMAD.U32 R3, RZ, RZ, UR37 ;  /* 0x00000025ff037e24 */ /* 0x000fe2000f8e00ff */
[----:B------:R-:W-:-:S03]  /*2f10*/  MOV R2, UR4 ;  /* 0x0000000400027c02 */ /* 0x000fc60008000f00 */
[----:B------:R-:W-:Y:S01]  /*2f20*/  VIADD R3, R3, 0x110 ;  /* 0x0000011003037836 */ /* 0x000fe20000000000 */
[----:B-1----:R-:W-:-:S04]  /*2f30*/  SHF.L.U32 R5, R5, 0x1f, RZ ;  /* 0x0000001f05057819 */ /* 0x002fc800000006ff */
[----:B------:R-:W1:Y:S02]  /*2f40*/  SYNCS.PHASECHK.TRANS64.TRYWAIT P0, [UR6+0x8], R5 ;  /* 0x00000805ff0075a7 */ /* 0x000e640008001106 */
[----:B-1----:R-:W-:Y:S05]  /*2f50*/  @P0 BRA `(.L_x_61) ;  /* 0x0000000000080947 */ /* 0x002fea0003800000 */
[----:B------:R-:W1:Y:S02]  /*2f60*/  SYNCS.PHASECHK.TRANS64.TRYWAIT P0, [UR6+0x8], R5 ;  /* 0x00000805ff0075a7 */ /* 0x000e640008001106 */
[----:B-1----:R-:W-:Y:S05]  /*2f70*/  @!P0 BRA `(.L_x_62) ;  /* 0x0000003c00008947 */ /* 0x002fea0003800000 */
.L_x_61:
[----:B-1----:R-:W-:Y:S01]  /*2f80*/  HFMA2 R4, -RZ, RZ, 0, 5.9604644775390625e-08 ;  /* 0x00000001ff047431 */ /* 0x002fe200000001ff */
[----:B------:R-:W-:Y:S01]  /*2f90*/  UPRMT UR7, UR4, 0x654, UR8 ;  /* 0x0000065404077896 */ /* 0x000fe20008000008 */
[----:B------:R-:W-:Y:S01]  /*2fa0*/  IMAD.MOV.U32 R6, RZ, RZ, 0xffff ;  /* 0x0000ffffff067424 */ /* 0x000fe200078e00ff */
[----:B------:R-:W-:Y:S01]  /*2fb0*/  PRMT R2, R2, 0x654, R3 ;  /* 0x0000065402027816 */ /* 0x000fe20000000003 */
[----:B------:R-:W-:Y:S02]  /*2fc0*/  IMAD.MOV.U32 R5, RZ, RZ, 0x4 ;  /* 0x00000004ff057424 */ /* 0x000fe400078e00ff */
[----:B------:R-:W-:Y:S01]  /*2fd0*/  IMAD.SHL.U32 R9, R11, 0x20, RZ ;  /* 0x000000200b097824 */ /* 0x000fe200078e00ff */
[----:B------:R-:W-:Y:S02]  /*2fe0*/  MOV R3, UR7 ;  /* 0x0000000700037c02 */ /* 0x000fe40008000f00 */
[-C--:B------:R-:W-:Y:S01]  /*2ff0*/  SHF.L.U32 R7, R6, R11.reuse, RZ ;  /* 0x0000000b06077219 */ /* 0x080fe200000006ff */
[----:B------:R1:W-:Y:S01]  /*3000*/  SYNCS.ARRIVE.TRANS64.RED RZ, [UR7], R5 ;  /* 0x00000005ffff79a7 */ /* 0x0003e20008000407 */
[----:B------:R-:W-:Y:S01]  /*3010*/  SHF.L.U32 R6, R4, R11, RZ ;  /* 0x0000000b04067219 */ /* 0x000fe200000006ff */
[----:B------:R1:W-:Y:S04]  /*3020*/  STS [UR37+0x110], R9 ;  /* 0x00011009ff007988 */ /* 0x0003e80008000825 */
[----:B------:R1:W-:Y:S04]  /*3030*/  STAS [R2.64], R11 ;  /* 0x0000000b02007dbd */ /* 0x0003e8000c0008ff */
[----:B------:R1:W-:Y:S04]  /*3040*/  ATOMS.OR RZ, [UR6+0x14], R7 ;  /* 0x00001407ffff798c */ /* 0x0003e8000b000006 */
[----:B------:R1:W-:Y:S04]  /*3050*/  ATOMS.OR RZ, [UR6+0x18], R6 ;  /* 0x00001806ffff798c */ /* 0x0003e8000b000006 */
[----:B------:R1:W-:Y:S02]  /*3060*/  ATOMS.XOR RZ, [UR6+0x10], R4 ;  /* 0x00001004ffff798c */ /* 0x0003e4000b800006 */
.L_x_58:
[----:B------:R-:W-:Y:S05]  /*3070*/  BSYNC B0 ;  /* 0x0000000000007941 */ /* 0x000fea0003800000 */
.L_x_57:
[----:B------:R-:W-:Y:S05]  /*3080*/  BRA.U UP0, `(.L_x_63) ;  /* 0x00000001006c7547 */ /* 0x000fea000b800000 */
[----:B------:R-:W-:-:S03]  /*3090*/  UMOV UR7, 0xffffffff ;  /* 0xffffffff00077882 */ /* 0x000fc60000000000 */
[----:B------:R-:W-:Y:S05]  /*30a0*/  BRA.DIV UR7, `(.L_x_64) ;  /* 0x0000003a07cc7947 */ /* 0x000fea000b800000 */
[----:B------:R-:W-:-:S13]  /*30b0*/  ELECT P6, URZ, PT ;  /* 0x0000000000ff782f */ /* 0x000fda00038c0000 */
.L_x_130:
[----:B------:R-:W-:Y:S05]  /*30c0*/  @!P6 BRA `(.L_x_63) ;  /* 0x00000000005ce947 */ /* 0x000fea0003800000 */
[----:B-1----:R-:W1:Y:S02]  /*30d0*/  LDS R3, [UR6+0x10] ;  /* 0x00001006ff037984 */ /* 0x002e640008000800 */
[----:B-1----:R-:W-:-:S04]  /*30e0*/  SHF.L.U32 R3, R3, 0x1f, RZ ;  /* 0x0000001f03037819 */ /* 0x002fc800000006ff */
[----:B------:R-:W1:Y:S02]  /*30f0*/  SYNCS.PHASECHK.TRANS64.TRYWAIT P0, [UR6+0x8], R3 ;  /* 0x00000803ff0075a7 */ /* 0x000e640008001106 */
[----:B-1----:R-:W-:Y:S05]  /*3100*/  @P0 BRA `(.L_x_65) ;  /* 0x0000000000080947 */ /* 0x002fea0003800000 */
[----:B------:R-:W1:Y:S02]  /*3110*/  SYNCS.PHASECHK.TRANS64.TRYWAIT P0, [UR6+0x8], R3 ;  /* 0x00000803ff0075a7 */ /* 0x000e640008001106 */
[----:B-1----:R-:W-:Y:S05]  /*3120*/  @!P0 BRA `(.L_x_66) ;  /* 0x0000003800cc8947 */ /* 0x002fea0003800000 */
.L_x_65:
[----:B------:R-:W2:Y:S01]  /*3130*/  LDS R5, [UR37+0x110] ;  /* 0x00011025ff057984 */ /* 0x000ea20008000800 */
[----:B-1----:R-:W-:Y:S02]  /*3140*/  HFMA2 R2, -RZ, RZ, 0, 5.9604644775390625e-08 ;  /* 0x00000001ff027431 */ /* 0x002fe400000001ff */
[----:B------:R-:W-:Y:S01]  /*3150*/  IMAD.MOV.U32 R3, RZ, RZ, 0xffff ;  /* 0x0000ffffff037424 */ /* 0x000fe200078e00ff */
[----:B------:R-:W-:Y:S01]  /*3160*/  UPRMT UR7, UR4, 0x654, UR8 ;  /* 0x0000065404077896 */ /* 0x000fe20008000008 */
[----:B--2---:R-:W-:-:S03]  /*3170*/  IMAD.SHL.U32 R4, R5, 0x20, RZ ;  /* 0x0000002005047824 */ /* 0x004fc600078e00ff */
[-C--:B------:R-:W-:Y:S02]  /*3180*/  SHF.L.U32 R3, R3, R5.reuse, RZ ;  /* 0x0000000503037219 */ /* 0x080fe400000006ff */
[----:B------:R-:W-:Y:S01]  /*3190*/  SHF.L.U32 R5, R2, R5, RZ ;  /* 0x0000000502057219 */ /* 0x000fe200000006ff */
[----:B------:R2:W-:Y:S04]  /*31a0*/  STS [UR37+0x110], R4 ;  /* 0x00011004ff007988 */ /* 0x0005e80008000825 */
[----:B------:R2:W-:Y:S04]  /*31b0*/  ATOMS.OR RZ, [UR6+0x14], R3 ;  /* 0x00001403ffff798c */ /* 0x0005e8000b000006 */
[----:B------:R2:W-:Y:S01]  /*31c0*/  ATOMS.OR RZ, [UR6+0x18], R5 ;  /* 0x00001805ffff798c */ /* 0x0005e2000b000006 */
[----:B------:R-:W-:Y:S03]  /*31d0*/  SYNCS.ARRIVE.TRANS64.RED.A1T0 RZ, [UR7], RZ ;  /* 0x000000ffffff79a7 */ /* 0x000fe60008100407 */
[----:B------:R2:W-:Y:S01]  /*31e0*/  ATOMS.XOR RZ, [UR6+0x10], R2 ;  /* 0x00001002ffff798c */ /* 0x0005e2000b800006 */
[----:B------:R-:W-:Y:S05]  /*31f0*/  BRA `(.L_x_63) ;  /* 0x0000000000107947 */ /* 0x000fea0003800000 */
.L_x_56:
[----:B------:R-:W-:-:S05]  /*3200*/  MOV R2, 0xffffffff ;  /* 0xffffffff00027802 */ /* 0x000fca0000000f00 */
[----:B------:R1:W-:Y:S02]  /*3210*/  STS [UR37+0x110], R2 ;  /* 0x00011002ff007988 */ /* 0x0003e40008000825 */
[----:B-1----:R-:W-:Y:S02]  /*3220*/  MOV R2, 0x3240 ;  /* 0x0000324000027802 */ /* 0x002fe40000000f00 */
[----:B-----5:R-:W-:Y:S05]  /*3230*/  CALL.REL.NOINC `($__internal_1_$__cuda_sm10x_tcgen05_guardrail_trap_phase_invalid_during_alloc) ;  /* 0x0000003c00d47944 */ /* 0x020fea0003c00000 */
.L_x_63:
[----:B------:R-:W-:Y:S05]  /*3240*/  WARPSYNC.ALL ;  /* 0x0000000000007948 */ /* 0x000fea0003800000 */
[----:B------:R-:W3:Y:S01]  /*3250*/  S2UR UR8, SR_CgaCtaId ;  /* 0x00000000000879c3 */ /* 0x000ee20000008800 */
[----:B------:R-:W-:Y:S01]  /*3260*/  UMOV UR6, 0x400 ;  /* 0x0000040000067882 */ /* 0x000fe20000000000 */
[----:B------:R-:W-:-:S06]  /*3270*/  NOP ;  /* 0x0000000000007918 */ /* 0x000fcc0000000000 */
[----:B------:R-:W-:Y:S06]  /*3280*/  BAR.ARV 0x6, 0xa0 ;  /* 0x0182800000007b1d */ /* 0x000fec0000002000 */
[----:B------:R-:W-:Y:S01]  /*3290*/  LOP3.LUT R0, R0, 0xffff, RZ, 0xc0, !PT ;  /* 0x0000ffff00007812 */ /* 0x000fe200078ec0ff */
[----:B-1----:R-:W-:Y:S01]  /*32a0*/  IMAD.MOV.U32 R9, RZ, RZ, 0x1 ;  /* 0x00000001ff097424 */ /* 0x002fe200078e00ff */
[----:B------:R-:W-:Y:S01]  /*32b0*/  LOP3.LUT R8, R8, 0xffff, RZ, 0xc0, !PT ;  /* 0x0000ffff08087812 */ /* 0x000fe200078ec0ff */
[----:B------:R-:W-:Y:S01]  /*32c0*/  UMOV UR22, URZ ;  /* 0x000000ff00167c82 */ /* 0x000fe20008000000 */
[----:B------:R-:W-:Y:S01]  /*32d0*/  R2UR UR12, R0 ;  /* 0x00000000000c72ca */ /* 0x000fe200000e0000 */
[----:B------:R-:W-:Y:S01]  /*32e0*/  UMOV UR21, URZ ;  /* 0x000000ff00157c82 */ /* 0x000fe20008000000 */
[----:B------:R-:W-:Y:S01]  /*32f0*/  R2UR UR13, R8 ;  /* 0x00000000080d72ca */ /* 0x000fe200000e0000 */
[----:B------:R-:W-:Y:S01]  /*3300*/  IMAD.MOV.U32 R8, RZ, RZ, RZ ;  /* 0x000000ffff087224 */ /* 0x000fe200078e00ff */
[----:B------:R-:W-:Y:S01]  /*3310*/  UMOV UR20, URZ ;  /* 0x000000ff00147c82 */ /* 0x000fe20008000000 */
[----:B------:R-:W-:-:S02]  /*3320*/  UISETP.NE.AND UP2, UPT, UR5, URZ, UPT ;  /* 0x000000ff0500728c */ /* 0x000fc4000bf45270 */
[----:B---3--:R-:W-:Y:S01]  /*3330*/  ULEA UR8, UR8, UR6, 0x18 ;  /* 0x0000000608087291 */ /* 0x008fe2000f8ec0ff */
[----:B------:R-:W1:Y:S03]  /*3340*/  LDCU UR6, c[0x0][0x38c] ;  /* 0x00007180ff0677ac */ /* 0x000e660008000800 */
[----:B------:R-:W-:Y:S02]  /*3350*/  UIADD3 UR14, UPT, UPT, UR8, 0x2400, URZ ;  /* 0x00002400080e7890 */ /* 0x000fe4000fffe0ff */
[----:B------:R-:W-:-:S03]  /*3360*/  UIADD3 UR15, UPT, UPT, UR8, 0x6400, URZ ;  /* 0x00006400080f7890 */ /* 0x000fc6000fffe0ff */
[----:B--2---:R-:W2:Y:S01]  /*3370*/  LDS R2, [UR8+0x110] ;  /* 0x00011008ff027984 */ /* 0x004ea20008000800 */
[----:B------:R-:W-:Y:S02]  /*3380*/  USHF.R.U32.HI UR14, URZ, 0x4, UR14 ;  /* 0x00000004ff0e7899 */ /* 0x000fe4000801160e */
[----:B------:R-:W-:Y:S02]  /*3390*/  USHF.R.U32.HI UR15, URZ, 0x4, UR15 ;  /* 0x00000004ff0f7899 */ /* 0x000fe4000801160f */
[----:B------:R-:W-:Y:S02]  /*33a0*/  ULOP3.LUT UR14, UR14, 0x3fff, URZ, 0xc0, !UPT ;  /* 0x00003fff0e0e7892 */ /* 0x000fe4000f8ec0ff */
[----:B------:R-:W-:Y:S02]  /*33b0*/  ULOP3.LUT UR15, UR15, 0x3fff, URZ, 0xc0, !UPT ;  /* 0x00003fff0f0f7892 */ /* 0x000fe4000f8ec0ff */
[----:B------:R-:W-:Y:S02]  /*33c0*/  ULOP3.LUT UR14, UR14, 0x10000, URZ, 0xfc, !UPT ;  /* 0x000100000e0e7892 */ /* 0x000fe4000f8efcff */
[----:B-1----:R-:W-:-:S02]  /*33d0*/  UIADD3 UR6, UPT, UPT, UR6, 0x3f, URZ ;  /* 0x0000003f06067890 */ /* 0x002fc4000fffe0ff */
[----:B------:R-:W-:Y:S02]  /*33e0*/  ULOP3.LUT UR15, UR15, 0x10000, URZ, 0xfc, !UPT ;  /* 0x000100000f0f7892 */ /* 0x000fe4000f8efcff */
[----:B------:R-:W-:Y:S01]  /*33f0*/  USHF.R.S32.HI UR7, URZ, 0x1f, UR6 ;  /* 0x0000001fff077899 */ /* 0x000fe20008011406 */
[----:B------:R-:W-:Y:S01]  /*3400*/  UMOV UR28, 0x0 ;  /* 0x00000000001c7882 */ /* 0x000fe20000000000 */
[----:B------:R-:W-:Y:S02]  /*3410*/  UMOV UR29, 0x8100490 ;  /* 0x08100490001d7882 */ /* 0x000fe40000000000 */
[----:B------:R-:W-:Y:S01]  /*3420*/  ULEA.HI UR7, UR7, UR6, URZ, 0x6 ;  /* 0x0000000607077291 */ /* 0x000fe2000f8f30ff */
[----:B------:R-:W-:Y:S01]  /*3430*/  UMOV UR26, 0x0 ;  /* 0x00000000001a7882 */ /* 0x000fe20000000000 */
[----:B------:R-:W-:Y:S02]  /*3440*/  UMOV UR27, 0x8100490 ;  /* 0x08100490001b7882 */ /* 0x000fe40000000000 */
[----:B------:R-:W-:-:S04]  /*3450*/  USHF.R.S32.HI UR7, URZ, 0x6, UR7 ;  /* 0x00000006ff077899 */ /* 0x000fc80008011407 */
[----:B------:R-:W-:-:S04]  /*3460*/  UISETP.LT.AND UP0, UPT, UR7, 0x1, UPT ;  /* 0x000000010700788c */ /* 0x000fc8000bf01270 */
[----:B------:R-:W-:Y:S01]  /*3470*/  USEL UR23, UR7, 0x1, !UP0 ;  /* 0x0000000107177887 */ /* 0x000fe2000c000000 */
[----:B--2---:R-:W-:Y:S02]  /*3480*/  R2UR UR24, R2 ;  /* 0x00000000021872ca */ /* 0x004fe400000e0000 */
[----:B------:R-:W-:-:S13]  /*3490*/  CS2R R2, SRZ ;  /* 0x0000000000027805 */ /* 0x000fda000001ff00 */
.L_x_74:
[C---:B------:R-:W-:Y:S02]  /*34a0*/  LEA R0, R8.reuse, UR8, 0x3 ;  /* 0x0000000808007c11 */ /* 0x040fe4000f8e18ff */
[----:B------:R-:W-:Y:S02]  /*34b0*/  SHF.L.U32 R5, R3, 0x1f, RZ ;  /* 0x0000001f03057819 */ /* 0x000fe400000006ff */
[----:B------:R-:W-:Y:S02]  /*34c0*/  LEA R4, R8, UR8, 0x4 ;  /* 0x0000000808047c11 */ /* 0x000fe4000f8e20ff */
[----:B------:R-:W1:Y:S02]  /*34d0*/  SYNCS.PHASECHK.TRANS64.TRYWAIT P0, [R0+URZ+0x60], R5 ;  /* 0x00006005000075a7 */ /* 0x000e6400080011ff */
[----:B-1-34-:R-:W-:Y:S05]  /*34e0*/  @!P0 BRA `(.L_x_67) ;  /* 0x0000003400f48947 */ /* 0x01afea0003800000 */
.L_x_131:
[----:B-1----:R-:W1:Y:S01]  /*34f0*/  LDS.128 R4, [R4+0xf0] ;  /* 0x0000f00004047984 */ /* 0x002e620000000c00 */
[----:B------:R-:W-:Y:S02]  /*3500*/  VIADD R0, R0, 0x70 ;  /* 0x0000007000007836 */ /* 0x000fe40000000000 */
[----:B------:R-:W-:Y:S01]  /*3510*/  VIADD R8, R8, 0x1 ;  /* 0x0000000108087836 */ /* 0x000fe20000000000 */
[----:B------:R-:W-:Y:S01]  /*3520*/  @!PT LDS RZ, [RZ] ;  /* 0x00000000fffff984 */ /* 0x000fe20000000800 */
[----:B------:R-:W-:Y:S01]  /*3530*/  @!PT LDS RZ, [RZ] ;  /* 0x00000000fffff984 */ /* 0x000fe20000000800 */
[----:B------:R-:W-:Y:S01]  /*3540*/  @!PT LDS RZ, [RZ] ;  /* 0x00000000fffff984 */ /* 0x000fe20000000800 */
[----:B------:R-:W-:Y:S01]  /*3550*/  @!PT LDS RZ, [RZ] ;  /* 0x00000000fffff984 */ /* 0x000fe20000000800 */
[----:B------:R2:W-:Y:S06]  /*3560*/  MEMBAR.ALL.CTA ;  /* 0x0000000000007992 */ /* 0x0005ec0000008000 */
[----:B--2---:R-:W2:Y:S01]  /*3570*/  FENCE.VIEW.ASYNC.S ;  /* 0x00000000000073c6 */ /* 0x004ea20000000000 */
[----:B------:R-:W-:-:S04]  /*3580*/  PRMT R0, RZ, 0x654, R0 ;  /* 0x00000654ff007816 */ /* 0x000fc80000000000 */
[----:B--2---:R2:W-:Y:S01]  /*3590*/  SYNCS.ARRIVE.TRANS64.RED.A1T0 RZ, [R0+URZ], RZ ;  /* 0x000000ff00ff79a7 */ /* 0x0045e200081004ff */
[----:B-1----:R-:W-:Y:S01]  /*35a0*/  LOP3.LUT P1, RZ, R6, 0x1, RZ, 0xc0, !PT ;  /* 0x0000000106ff7812 */ /* 0x002fe2000782c0ff */
[----:B--2---:R-:W-:-:S12]  /*35b0*/  BRA.U UP2, `(.L_x_68) ;  /* 0x0000000102e07547 */ /* 0x004fd8000b800000 */
[----:B------:R-:W1:Y:S01]  /*35c0*/  LDCU UR6, c[0x0][0x38c] ;  /* 0x00007180ff0677ac */ /* 0x000e620008000800 */
[----:B------:R-:W-:Y:S02]  /*35d0*/  PLOP3.LUT P2, PT, PT, PT, PT, 0x80, 0x8 ;  /* 0x000000000008781c */ /* 0x000fe40003f4f070 */
[----:B------:R-:W-:Y:S01]  /*35e0*/  SHF.L.U32 R5, R9, 0x1f, RZ ;  /* 0x0000001f09057819 */ /* 0x000fe200000006ff */
[----:B------:R-:W-:Y:S02]  /*35f0*/  ULEA UR10, UR22, UR8, 0x3 ;  /* 0x00000008160a7291 */ /* 0x000fe4000f8e18ff */
[----:B------:R-:W-:Y:S02]  /*3600*/  ULEA UR11, UR22, UR24, 0x5 ;  /* 0x00000018160b7291 */ /* 0x000fe4000f8e28ff */
[----:B-1----:R-:W-:-:S06]  /*3610*/  UISETP.GE.AND UP0, UPT, UR6, 0x1, UPT ;  /* 0x000000010600788c */ /* 0x002fcc000bf06270 */
[----:B------:R-:W-:-:S05]  /*3620*/  PLOP3.LUT P0, PT, PT, PT, UP0, 0x80, 0x8 ;  /* 0x000000000008781c */ /* 0x000fca0003f0f008 */
[----:B------:R-:W-:-:S08]  /*3630*/  @UP0 ULEA UR6, UR21, UR8, 0x3 ;  /* 0x0000000815060291 */ /* 0x000fd0000f8e18ff */
[----:B------:R-:W-:-:S04]  /*3640*/  @P0 SHF.L.U32 R0, R2, 0x1f, RZ ;  /* 0x0000001f02000819 */ /* 0x000fc800000006ff */
[----:B------:R1:W2:Y:S01]  /*3650*/  @P0 SYNCS.PHASECHK.TRANS64.TRYWAIT P2, [UR6], R0 ;  /* 0x00000000ff0005a7 */ /* 0x0002a20008041106 */
[----:B------:R-:W3:Y:S02]  /*3660*/  SYNCS.PHASECHK.TRANS64.TRYWAIT P0, [UR10+0xa0], R5 ;  /* 0x0000a005ff0075a7 */ /* 0x000ee4000800110a */
[----:B-123--:R-:W-:Y:S05]  /*3670*/  @!P0 BRA `(.L_x_69) ;  /* 0x0000003400a48947 */ /* 0x00efea0003800000 */
.L_x_133:
[----:B------:R-:W-:Y:S01]  /*3680*/  UMOV UR19, UR20 ;  /* 0x0000001400137c82 */ /* 0x000fe20008000000 */
[----:B------:R-:W-:Y:S05]  /*3690*/  BRA.U !UP0, `(.L_x_70) ;  /* 0x0000000108987547 */ /* 0x000fea000b800000 */
[----:B------:R-:W-:Y:S02]  /*36a0*/  UIADD3 UR19, UPT, UPT, UR23, UR20, URZ ;  /* 0x0000001417137290 */ /* 0x000fe4000fffe0ff */
[----:B------:R-:W-:Y:S01]  /*36b0*/  UPLOP3.LUT UP3, UPT, UPT, UPT, UPT, 0x40, 0x4 ;  /* 0x000000000004789c */ /* 0x000fe20003f6e870 */
[----:B------:R-:W-:Y:S01]  /*36c0*/  UMOV UR18, UR7 ;  /* 0x0000000700127c82 */ /* 0x000fe20008000000 */
[----:B------:R-:W-:-:S09]  /*36d0*/  UMOV UR17, UR21 ;  /* 0x0000001500117c82 */ /* 0x000fd20008000000 */
.L_x_73:
[----:B--2---:R-:W-:Y:S01]  /*36e0*/  ULEA UR9, UR17, UR8, 0x3 ;  /* 0x0000000811097291 */ /* 0x004fe2000f8e18ff */
[----:B---3--:R-:W-:Y:S11]  /*36f0*/  @P2 BRA `(.L_x_71) ;  /* 0x00000000000c2947 */ /* 0x008ff60003800000 */
[----:B-1----:R-:W-:Y:S04]  /*3700*/  SHF.L.U32 R5, R2, 0x1f, RZ ;  /* 0x0000001f02057819 */ /* 0x002fe800000006ff */
[----:B------:R-:W1:Y:S02]  /*3710*/  SYNCS.PHASECHK.TRANS64.TRYWAIT P0, [UR9], R5 ;  /* 0x00000005ff0075a7 */ /* 0x000e640008001109 */
[----:B-1----:R-:W-:Y:S05]  /*3720*/  @!P0 BRA `(.L_x_72) ;  /* 0x0000003400908947 */ /* 0x002fea0003800000 */
.L_x_71:
[----:B------:R-:W-:Y:S01]  /*3730*/  UISETP.NE.AND UP0, UPT, UR18, 0x1, UPT ;  /* 0x000000011200788c */ /* 0x000fe2000bf05270 */
[----:B------:R-:W-:Y:S01]  /*3740*/  PLOP3.LUT P2, PT, PT, PT, PT, 0x80, 0x8 ;  /* 0x000000000008781c */ /* 0x000fe20003f4f070 */
[----:B------:R-:W-:Y:S02]  /*3750*/  UIADD3 UR21, UPT, UPT, UR17, 0x1, URZ ;  /* 0x0000000111157890 */ /* 0x000fe4000fffe0ff */
[----:B------:R-:W-:Y:S02]  /*3760*/  ULEA UR30, UR17, UR15, 0x7 ;  /* 0x0000000f111e7291 */ /* 0x000fe4000f8e38ff */
[----:B------:R-:W-:Y:S01]  /*3770*/  UISETP.NE.AND UP1, UPT, UR21, 0x4, UPT ;  /* 0x000000041500788c */ /* 0x000fe2000bf25270 */
[----:B------:R-:W-:Y:S01]  /*3780*/  PLOP3.LUT P0, PT, PT, PT, UP0, 0x80, 0x8 ;  /* 0x000000000008781c */ /* 0x000fe20003f0f008 */
[----:B------:R-:W-:Y:S02]  /*3790*/  ULEA UR32, UR17, UR14, 0x8 ;  /* 0x0000000e11207291 */ /* 0x000fe4000f8e40ff */
[----:B------:R-:W-:Y:S02]  /*37a0*/  USEL UR16, URZ, 0x1, UP1 ;  /* 0x00000001ff107887 */ /* 0x000fe40008800000 */
[----:B------:R-:W-:Y:S02]  /*37b0*/  USEL UR21, UR21, URZ, UP1 ;  /* 0x000000ff15157287 */ /* 0x000fe40008800000 */
[----:B------:R-:W-:Y:S02]  /*37c0*/  UIADD3 UR36, UPT, UPT, UR30, 0x2, URZ ;  /* 0x000000021e247890 */ /* 0x000fe4000fffe0ff */
[----:B------:R-:W-:Y:S01]  /*37d0*/  @UP0 ULEA UR6, UR21, UR8, 0x3 ;  /* 0x0000000815060291 */ /* 0x000fe2000f8e18ff */
[----:B------:R-:W-:Y:S01]  /*37e0*/  LOP3.LUT R2, R2, UR16, RZ, 0x3c, !PT ;  /* 0x0000001002027c12 */ /* 0x000fe2000f8e3cff */
[----:B------:R-:W-:Y:S02]  /*37f0*/  UIADD3 UR34, UPT, UPT, UR32, 0x2, URZ ;  /* 0x0000000220227890 */ /* 0x000fe4000fffe0ff */
[----:B------:R-:W-:Y:S01]  /*3800*/  UIADD3 UR9, UPT, UPT, UR9, 0x20, URZ ;  /* 0x0000002009097890 */ /* 0x000fe2000fffe0ff */
[----:B-1----:R-:W-:Y:S01]  /*3810*/  @P0 SHF.L.U32 R0, R2, 0x1f, RZ ;  /* 0x0000001f02000819 */ /* 0x002fe200000006ff */
[----:B------:R-:W-:Y:S01]  /*3820*/  UMOV UR31, 0x80004020 ;  /* 0x80004020001f7882 */ /* 0x000fe20000000000 */
[----:B------:R-:W-:Y:S01]  /*3830*/  UMOV UR33, 0x80004020 ;  /* 0x8000402000217882 */ /* 0x000fe20000000000 */
[----:B------:R-:W-:Y:S01]  /*3840*/  UMOV UR37, 0x80004020 ;  /* 0x8000402000257882 */ /* 0x000fe20000000000 */
[----:B------:R2:W3:Y:S01]  /*3850*/  @P0 SYNCS.PHASECHK.TRANS64.TRYWAIT P2, [UR6], R0 ;  /* 0x00000000ff0005a7 */ /* 0x0004e20008041106 */
[----:B------:R-:W-:Y:S01]  /*3860*/  UIADD3 UR20, UPT, UPT, UR20, 0x1, URZ ;  /* 0x0000000114147890 */ /* 0x000fe2000fffe0ff */
[----:B------:R2:W-:Y:S01]  /*3870*/  UTCQMMA.2CTA gdesc[UR32], gdesc[UR30], tmem[UR11], tmem[UR28], idesc[UR29], UP3 ;  /* 0x00ff1c1e200075ea */ /* 0x0005e20009a0030b */
[----:B------:R-:W-:Y:S02]  /*3880*/  UIADD3 UR18, UPT, UPT, UR18, -0x1, URZ ;  /* 0xffffffff12127890 */ /* 0x000fe4000fffe0ff */
[----:B------:R-:W-:Y:S02]  /*3890*/  UISETP.NE.AND UP0, UPT, UR20, UR19, UPT ;  /* 0x000000131400728c */ /* 0x000fe4000bf05270 */
[----:B------:R-:W-:Y:S01]  /*38a0*/  UPLOP3.LUT UP3, UPT, UPT, UPT, UPT, 0x80, 0x8 ;  /* 0x000000000008789c */ /* 0x000fe20003f6f070 */
[----:B------:R-:W-:Y:S01]  /*38b0*/  UMOV UR35, 0x80004020 ;  /* 0x8000402000237882 */ /* 0x000fe20000000000 */
[----:B------:R-:W-:Y:S01]  /*38c0*/  UMOV UR17, UR21 ;  /* 0x0000001500117c82 */ /* 0x000fe20008000000 */
[----:B------:R2:W-:Y:S01]  /*38d0*/  UTCQMMA.2CTA gdesc[UR34], gdesc[UR36], tmem[UR11], tmem[UR26], idesc[UR27], UPT ;  /* 0x00ff1a24220075ea */ /* 0x0005e2000ba0030b */
[----:B------:R2:W-:Y:S03]  /*38e0*/  UTCBAR.2CTA.MULTICAST [UR9], URZ, UR13 ;  /* 0x000000ff090073e9 */ /* 0x0005e6000820080d */
[----:B------:R-:W-:Y:S05]  /*38f0*/  BRA.U UP0, `(.L_x_73) ;  /* 0xfffffffd00787547 */ /* 0x000fea000b83ffff */
.L_x_70:
[----:B------:R-:W-:Y:S01]  /*3900*/  UIADD3 UR10, UPT, UPT, UR10, 0x80, URZ ;  /* 0x000000800a0a7890 */ /* 0x000fe2000fffe0ff */
[----:B------:R-:W-:-:S08]  /*3910*/  UMOV UR20, UR19 ;  /* 0x0000001300147c82 */ /* 0x000fd00008000000 */
[----:B------:R4:W-:Y:S01]  /*3920*/  UTCBAR.2CTA.MULTICAST [UR10], URZ, UR12 ;  /* 0x000000ff0a0073e9 */ /* 0x0009e2000820080c */
[----:B------:R-:W-:Y:S02]  /*3930*/  NOP ;  /* 0x0000000000007918 */ /* 0x000fe40000000000 */
.L_x_68:
[----:B------:R-:W-:Y:S01]  /*3940*/  UIADD3 UR22, UPT, UPT, UR22, 0x1, URZ ;  /* 0x0000000116167890 */ /* 0x000fe2000fffe0ff */
[----:B------:R-:W-:-:S03]  /*3950*/  ISETP.NE.AND P0, PT, R8, 0x2, PT ;  /* 0x000000020800780c */ /* 0x000fc60003f05270 */
[----:B------:R-:W-:Y:S01]  /*3960*/  UISETP.NE.AND UP0, UPT, UR22, 0x4, UPT ;  /* 0x000000041600788c */ /* 0x000fe2000bf05270 */
[----:B-12---:R-:W-:Y:S02]  /*3970*/  SEL R0, RZ, 0x1, P0 ;  /* 0x00000001ff007807 */ /* 0x006fe40000000000 */
[----:B------:R-:W-:Y:S01]  /*3980*/  SEL R8, R8, RZ, P0 ;  /* 0x000000ff08087207 */ /* 0x000fe20000000000 */
[----:B------:R-:W-:Y:S01]  /*3990*/  USEL UR6, URZ, 0x1, UP0 ;  /* 0x00000001ff067887 */ /* 0x000fe20008000000 */
[----:B------:R-:W-:Y:S01]  /*39a0*/  LOP3.LUT R3, R3, R0, RZ, 0x3c, !PT ;  /* 0x0000000003037212 */ /* 0x000fe200078e3cff */
[----:B------:R-:W-:-:S04]  /*39b0*/  USEL UR22, UR22, URZ, UP0 ;  /* 0x000000ff16167287 */ /* 0x000fc80008000000 */
[----:B------:R-:W-:Y:S01]  /*39c0*/  LOP3.LUT R9, R9, UR6, RZ, 0x3c, !PT ;  /* 0x0000000609097c12 */ /* 0x000fe2000f8e3cff */
[----:B------:R-:W-:Y:S07]  /*39d0*/  @P1 BRA `(.L_x_74) ;  /* 0xfffffff800b01947 */ /* 0x000fee000383ffff */
[----:B------:R-:W1:Y:S01]  /*39e0*/  S2UR UR6, SR_CgaCtaId ;  /* 0x00000000000679c3 */ /* 0x000e620000008800 */
[----:B------:R-:W-:Y:S01]  /*39f0*/  ELECT P0, URZ, PT ;  /* 0x0000000000ff782f */ /* 0x000fe20003800000 */
[----:B------:R-:W-:Y:S01]  /*3a00*/  HFMA2 R0, -RZ, RZ, 0, 5.9604644775390625e-08 ;  /* 0x00000001ff007431 */ /* 0x000fe200000001ff */
[----:B------:R-:W-:-:S05]  /*3a10*/  UMOV UR7, 0x40 ;  /* 0x0000004000077882 */ /* 0x000fca0000000000 */
[----:B------:R-:W-:Y:S01]  /*3a20*/  UVIRTCOUNT.DEALLOC.SMPOOL 0x80 ;  /* 0x000000800000784c */ /* 0x000fe20000000000 */
[----:B------:R-:W-:Y:S02]  /*3a30*/  UISETP.NE.AND UP0, UPT, UR5, URZ, UPT ;  /* 0x000000ff0500728c */ /* 0x000fe4000bf05270 */
[----:B-1----:R-:W-:-:S09]  /*3a40*/  ULEA UR6, UR6, UR7, 0x18 ;  /* 0x0000000706067291 */ /* 0x002fd2000f8ec0ff */
[----:B------:R1:W-:Y:S01]  /*3a50*/  @P0 STS.U8 [UR6+0x1c], R0 ;  /* 0x00001c00ff000988 */ /* 0x0003e20008000006 */
[----:B------:R-:W-:Y:S05]  /*3a60*/  BRA.U UP0, `(.L_x_75) ;  /* 0x0000000100a07547 */ /* 0x000fea000b800000 */
[----:B------:R-:W-:Y:S01]  /*3a70*/  UIADD3 UR5, UPT, UPT, UR8, 0xa0, URZ ;  /* 0x000000a008057890 */ /* 0x000fe2000fffe0ff */
[----:B------:R-:W-:-:S03]  /*3a80*/  SHF.L.U32 R3, R9, 0x1f, RZ ;  /* 0x0000001f09037819 */ /* 0x000fc600000006ff */
[----:B------:R-:W-:-:S09]  /*3a90*/  ULEA UR7, UR22, UR5, 0x3 ;  /* 0x0000000516077291 */ /* 0x000fd2000f8e18ff */
[----:B------:R-:W2:Y:S02]  /*3aa0*/  SYNCS.PHASECHK.TRANS64.TRYWAIT P0, [UR7], R3 ;  /* 0x00000003ff0075a7 */ /* 0x000ea40008001107 */
[----:B--2---:R-:W-:Y:S05]  /*3ab0*/  @!P0 BRA `(.L_x_76) ;  /* 0x0000003000c48947 */ /* 0x004fea0003800000 */
.L_x_136:
[----:B------:R-:W-:-:S04]  /*3ac0*/  UIADD3 UR9, UPT, UPT, UR22, 0x1, URZ ;  /* 0x0000000116097890 */ /* 0x000fc8000fffe0ff */
[----:B------:R-:W-:-:S04]  /*3ad0*/  UISETP.NE.AND UP1, UPT, UR9, 0x4, UPT ;  /* 0x000000040900788c */ /* 0x000fc8000bf25270 */
[----:B----4-:R-:W-:Y:S02]  /*3ae0*/  USEL UR10, URZ, 0x1, UP1 ;  /* 0x00000001ff0a7887 */ /* 0x010fe40008800000 */
[----:B------:R-:W-:-:S04]  /*3af0*/  USEL UR9, UR9, URZ, UP1 ;  /* 0x000000ff09097287 */ /* 0x000fc80008800000 */
[----:B------:R-:W-:Y:S01]  /*3b00*/  ULEA UR7, UR9, UR5, 0x3 ;  /* 0x0000000509077291 */ /* 0x000fe2000f8e18ff */
[----:B------:R-:W-:-:S04]  /*3b10*/  LOP3.LUT R2, R9, UR10, RZ, 0x3c, !PT ;  /* 0x0000000a09027c12 */ /* 0x000fc8000f8e3cff */
[----:B-1----:R-:W-:-:S04]  /*3b20*/  SHF.L.U32 R3, R2, 0x1f, RZ ;  /* 0x0000001f02037819 */ /* 0x002fc800000006ff */
[----:B------:R-:W1:Y:S02]  /*3b30*/  SYNCS.PHASECHK.TRANS64.TRYWAIT P0, [UR7], R3 ;  /* 0x00000003ff0075a7 */ /* 0x000e640008001107 */
[----:B-1----:R-:W-:Y:S05]  /*3b40*/  @!P0 BRA `(.L_x_77) ;  /* 0x0000003000b88947 */ /* 0x002fea0003800000 */
.L_x_138:
        /* <DEDUP_REMOVED lines=9> */
.L_x_140:
[----:B------:R-:W-:-:S04]  /*3be0*/  UIADD3 UR9, UPT, UPT, UR9, 0x1, URZ ;  /* 0x0000000109097890 */ /* 0x000fc8000fffe0ff */
[----:B------:R-:W-:-:S04]  /*3bf0*/  UISETP.NE.AND UP1, UPT, UR9, 0x4, UPT ;  /* 0x000000040900788c */ /* 0x000fc8000bf25270 */
[----:B------:R-:W-:Y:S02]  /*3c00*/  USEL UR7, URZ, 0x1, UP1 ;  /* 0x00000001ff077887 */ /* 0x000fe40008800000 */
[----:B------:R-:W-:-:S04]  /*3c10*/  USEL UR9, UR9, URZ, UP1 ;  /* 0x000000ff09097287 */ /* 0x000fc80008800000 */
[----:B------:R-:W-:Y:S01]  /*3c20*/  ULEA UR9, UR9, UR5, 0x3 ;  /* 0x0000000509097291 */ /* 0x000fe2000f8e18ff */
[----:B-1----:R-:W-:-:S04]  /*3c30*/  LOP3.LUT R3, R2, UR7, RZ, 0x3c, !PT ;  /* 0x0000000702037c12 */ /* 0x002fc8000f8e3cff */
[----:B------:R-:W-:Y:S01]  /*3c40*/  SHF.L.U32 R3, R3, 0x1f, RZ ;  /* 0x0000001f03037819 */ /* 0x000fe200000006ff */
[----:B------:R-:W-:-:S04]  /*3c50*/  IMAD.U32 R0, RZ, RZ, UR9 ;  /* 0x00000009ff007e24 */ /* 0x000fc8000f8e00ff */
[----:B------:R1:W2:Y:S03]  /*3c60*/  SYNCS.PHASECHK.TRANS64.TRYWAIT P0, [R0+URZ], R3 ;  /* 0x00000003000075a7 */ /* 0x0002a600080011ff */
[----:B--2---:R-:W-:Y:S05]  /*3c70*/  @!P0 NANOSLEEP.SYNCS 0x989680 ;  /* 0x009896800000895d */ /* 0x004fea0003900000 */
[----:B------:R-:W2:Y:S02]  /*3c80*/  @!P0 SYNCS.PHASECHK.TRANS64 P0, [R0+URZ], R3 ;  /* 0x00000003000085a7 */ /* 0x000ea400080010ff */
[----:B--2---:R-:W-:Y:S05]  /*3c90*/  @P0 BRA `(.L_x_79) ;  /* 0x0000000000200947 */ /* 0x004fea0003800000 */
.L_x_80:
[----:B--2---:R2:W4:Y:S02]  /*3ca0*/  SYNCS.PHASECHK.TRANS64.TRYWAIT P0, [R0+URZ], R3 ;  /* 0x00000003000075a7 */ /* 0x00452400080011ff */
[----:B----4-:R-:W-:Y:S05]  /*3cb0*/  @!P0 NANOSLEEP.SYNCS 0x989680 ;  /* 0x009896800000895d */ /* 0x010fea0003900000 */
[----:B------:R-:W4:Y:S02]  /*3cc0*/  @!P0 SYNCS.PHASECHK.TRANS64 P0, [R0+URZ], R3 ;  /* 0x00000003000085a7 */ /* 0x000f2400080010ff */
[----:B----4-:R-:W-:Y:S05]  /*3cd0*/  @!P0 BRA `(.L_x_80) ;  /* 0xfffffffc00f08947 */ /* 0x010fea000383ffff */
[----:B------:R-:W-:Y:S05]  /*3ce0*/  BRA `(.L_x_79) ;  /* 0x00000000000c7947 */ /* 0x000fea0003800000 */
.L_x_75:
[----:B------:R-:W-:-:S04]  /*3cf0*/  UIADD3 UR5, UPT, UPT, UR8, 0xe0, URZ ;  /* 0x000000e008057890 */ /* 0x000fc8000fffe0ff */
[----:B------:R-:W-:-:S09]  /*3d00*/  UPRMT UR5, UR4, 0x654, UR5 ;  /* 0x0000065404057896 */ /* 0x000fd20008000005 */
[----:B------:R-:W-:Y:S03]  /*3d10*/  SYNCS.ARRIVE.TRANS64.RED.A1T0 RZ, [UR5], RZ ;  /* 0x000000ffffff79a7 */ /* 0x000fe60008100405 */
.L_x_79:
[----:B-12---:R-:W-:Y:S01]  /*3d20*/  SHF.L.U32 R3, RZ, 0x1f, RZ ;  /* 0x0000001fff037819 */ /* 0x006fe200000006ff */
[----:B------:R-:W-:Y:S01]  /*3d30*/  UIADD3 UR5, UPT, UPT, UR8, 0xe0, URZ ;  /* 0x000000e008057890 */ /* 0x000fe2000fffe0ff */
[----:B------:R-:W-:Y:S02]  /*3d40*/  PLOP3.LUT P0, PT, PT, PT, UP0, 0x80, 0x8 ;  /* 0x000000000008781c */ /* 0x000fe40003f0f008 */
[----:B------:R-:W1:Y:S02]  /*3d50*/  SYNCS.PHASECHK.TRANS64.TRYWAIT P1, [UR8+0xe0], R3 ;  /* 0x0000e003ff0075a7 */ /* 0x000e640008021108 */
[----:B-1----:R-:W-:Y:S09]  /*3d60*/  @!P1 BRA `(.L_x_81) ;  /* 0x0000003000609947 */ /* 0x002ff20003800000 */
.L_x_142:
[----:B------:R-:W-:Y:S01]  /*3d70*/  @!UP0 UPRMT UR5, UR4, 0x654, UR5 ;  /* 0x0000065404058896 */ /* 0x000fe20008000005 */
[----:B------:R-:W-:Y:S02]  /*3d80*/  UMOV UR8, 0xffff ;  /* 0x0000ffff00087882 */ /* 0x000fe40000000000 */
[----:B------:R-:W-:-:S06]  /*3d90*/  UMOV UR4, 0x1 ;  /* 0x0000000100047882 */ /* 0x000fcc0000000000 */
[----:B------:R-:W-:Y:S01]  /*3da0*/  @!P0 SYNCS.ARRIVE.TRANS64.RED.A1T0 RZ, [UR5], RZ ;  /* 0x000000ffffff89a7 */ /* 0x000fe20008100405 */
[----:B------:R-:W-:Y:S01]  /*3db0*/  NOP ;  /* 0x0000000000007918 */ /* 0x000fe20000000000 */
[----:B-1----:R-:W1:Y:S01]  /*3dc0*/  LDS R0, [UR6+0x14] ;  /* 0x00001406ff007984 */ /* 0x002e620008000800 */
[----:B------:R-:W-:-:S04]  /*3dd0*/  ULOP3.LUT UR5, UR24, 0xffff, URZ, 0xc0, !UPT ;  /* 0x0000ffff18057892 */ /* 0x000fc8000f8ec0ff */
[----:B------:R-:W-:-:S04]  /*3de0*/  USHF.R.U32.HI UR5, URZ, 0x5, UR5 ;  /* 0x00000005ff057899 */ /* 0x000fc80008011605 */
[----:B------:R-:W-:Y:S02]  /*3df0*/  USHF.L.U32 UR8, UR8, UR5, URZ ;  /* 0x0000000508087299 */ /* 0x000fe400080006ff */
[----:B------:R-:W-:-:S04]  /*3e00*/  USHF.L.U32 UR4, UR4, UR5, URZ ;  /* 0x0000000504047299 */ /* 0x000fc800080006ff */
[----:B-1----:R-:W-:-:S04]  /*3e10*/  LOP3.LUT R0, R0, UR8, RZ, 0xc0, !PT ;  /* 0x0000000800007c12 */ /* 0x002fc8000f8ec0ff */
[----:B------:R-:W-:-:S13]  /*3e20*/  ISETP.NE.AND P0, PT, R0, UR8, PT ;  /* 0x0000000800007c0c */ /* 0x000fda000bf05270 */
[----:B------:R-:W-:Y:S05]  /*3e30*/  @P0 BRA `(.L_x_82) ;  /* 0x0000000000580947 */ /* 0x000fea0003800000 */
[----:B------:R-:W1:Y:S02]  /*3e40*/  LDS R0, [UR6+0x18] ;  /* 0x00001806ff007984 */ /* 0x000e640008000800 */
[----:B-1----:R-:W-:-:S04]  /*3e50*/  LOP3.LUT R0, R0, UR4, RZ, 0xc0, !PT ;  /* 0x0000000400007c12 */ /* 0x002fc8000f8ec0ff */
[----:B------:R-:W-:-:S13]  /*3e60*/  ISETP.NE.AND P0, PT, R0, UR4, PT ;  /* 0x0000000400007c0c */ /* 0x000fda000bf05270 */
[----:B------:R-:W-:Y:S05]  /*3e70*/  @P0 BRA `(.L_x_83) ;  /* 0x00000000003c0947 */ /* 0x000fea0003800000 */
[----:B------:R-:W1:Y:S01]  /*3e80*/  S2R R2, SR_LANEID ;  /* 0x0000000000027919 */ /* 0x000e620000000000 */
[----:B------:R-:W-:Y:S01]  /*3e90*/  ULOP3.LUT UR8, URZ, UR8, URZ, 0x33, !UPT ;  /* 0x00000008ff087292 */ /* 0x000fe2000f8e33ff */
[----:B------:R-:W-:Y:S01]  /*3ea0*/  LOP3.LUT R4, RZ, UR4, RZ, 0x33, !PT ;  /* 0x00000004ff047c12 */ /* 0x000fe2000f8e33ff */
[----:B------:R-:W-:Y:S02]  /*3eb0*/  VOTEU.ANY UR7, UPT, PT ;  /* 0x0000000000077886 */ /* 0x000fe400038e0100 */
[----:B------:R-:W-:Y:S01]  /*3ec0*/  UFLO.U32 UR7, UR7 ;  /* 0x00000007000772bd */ /* 0x000fe200080e0000 */
[----:B------:R-:W2:Y:S01]  /*3ed0*/  REDUX UR4, R4 ;  /* 0x00000000040473c4 */ /* 0x000ea20000000000 */
[----:B------:R-:W-:-:S06]  /*3ee0*/  IMAD.U32 R0, RZ, RZ, UR8 ;  /* 0x00000008ff007e24 */ /* 0x000fcc000f8e00ff */
[----:B------:R1:W-:Y:S01]  /*3ef0*/  UTCATOMSWS.AND URZ, UR8 ;  /* 0x0000000800ff79e3 */ /* 0x0003e20008000000 */
[----:B------:R-:W3:Y:S01]  /*3f00*/  REDUX UR5, R0 ;  /* 0x00000000000573c4 */ /* 0x000ee20000000000 */
[----:B-1----:R-:W-:Y:S01]  /*3f10*/  ISETP.EQ.U32.AND P0, PT, R2, UR7, PT ;  /* 0x0000000702007c0c */ /* 0x002fe2000bf02070 */
[----:B--2---:R-:W-:Y:S01]  /*3f20*/  IMAD.U32 R2, RZ, RZ, UR4 ;  /* 0x00000004ff027e24 */ /* 0x004fe2000f8e00ff */
[----:B---3--:R-:W-:-:S11]  /*3f30*/  MOV R3, UR5 ;  /* 0x0000000500037c02 */ /* 0x008fd60008000f00 */
[----:B------:R1:W-:Y:S04]  /*3f40*/  @P0 ATOMS.AND RZ, [UR6+0x14], R3 ;  /* 0x00001403ffff098c */ /* 0x0003e8000a800006 */
[----:B------:R1:W-:Y:S01]  /*3f50*/  @P0 ATOMS.AND RZ, [UR6+0x18], R2 ;  /* 0x00001802ffff098c */ /* 0x0003e2000a800006 */
[----:B------:R-:W-:Y:S05]  /*3f60*/  BRA `(.L_x_84) ;  /* 0x0000000000147947 */ /* 0x000fea0003800000 */
.L_x_83:
[----:B------:R-:W-:Y:S02]  /*3f70*/  MOV R2, 0x3f90 ;  /* 0x00003f9000027802 */ /* 0x000fe40000000f00 */
[----:B---345:R-:W-:Y:S05]  /*3f80*/  CALL.REL.NOINC `($__internal_0_$__cuda_sm10x_tcgen05_guardrail_trap_col_being_dealloced_not_returned_by_alloc) ;  /* 0x0000003000747944 */ /* 0x038fea0003c00000 */
[----:B------:R-:W-:Y:S05]  /*3f90*/  BRA `(.L_x_84) ;  /* 0x0000000000087947 */ /* 0x000fea0003800000 */
.L_x_82:
[----:B------:R-:W-:Y:S02]  /*3fa0*/  MOV R2, 0x3fc0 ;  /* 0x00003fc000027802 */ /* 0x000fe40000000f00 */
[----:B---345:R-:W-:Y:S05]  /*3fb0*/  CALL.REL.NOINC `($__internal_2_$__cuda_sm10x_tcgen05_guardrail_trap_unallocated_columns_being_dealloced) ;  /* 0x0000003000807944 */ /* 0x038fea0003c00000 */
.L_x_84:
[----:B------:R-:W-:Y:S01]  /*3fc0*/  NOP ;  /* 0x0000000000007918 */ /* 0x000fe20000000000 */
[----:B----4-:R-:W-:Y:S05]  /*3fd0*/  EXIT ;  /* 0x000000000000794d */ /* 0x010fea0003800000 */
.L_x_55:
[----:B------:R-:W-:-:S09]  /*3fe0*/  UISETP.NE.OR UP5, UPT, UR10, 0x3, !UP5 ;  /* 0x000000030a00788c */ /* 0x000fd2000efa5670 */
[----:B------:R-:W-:Y:S05]  /*3ff0*/  BRA.U UP5, `(.L_x_85) ;  /* 0x0000000905c87547 */ /* 0x000fea000b800000 */
[----:B------:R-:W1:Y:S01]  /*4000*/  LDC R0, c[0x0][0xb30] ;  /* 0x0002cc00ff007b82 */ /* 0x000e620000000800 */
[----:B------:R-:W2:Y:S01]  /*4010*/  LDCU.64 UR8, c[0x0][0x888] ;  /* 0x00011100ff0877ac */ /* 0x000ea20008000a00 */
[----:B------:R-:W-:Y:S01]  /*4020*/  IMAD.MOV.U32 R30, RZ, RZ, 0x1 ;  /* 0x00000001ff1e7424 */ /* 0x000fe200078e00ff */
[----:B------:R-:W-:Y:S01]  /*4030*/  CS2R R28, SRZ ;  /* 0x00000000001c7805 */ /* 0x000fe2000001ff00 */
[----:B------:R-:W-:Y:S01]  /*4040*/  IMAD.MOV.U32 R25, RZ, RZ, 0x1000 ;  /* 0x00001000ff197424 */ /* 0x000fe200078e00ff */
[----:B------:R-:W3:Y:S03]  /*4050*/  LDCU.64 UR4, c[0x0][0x890] ;  /* 0x00011200ff0477ac */ /* 0x000ee60008000a00 */
[----:B------:R-:W4:Y:S01]  /*4060*/  LDC R19, c[0x0][0x370] ;  /* 0x0000dc00ff137b82 */ /* 0x000f220000000800 */
[----:B------:R-:W-:Y:S01]  /*4070*/  UMOV UR6, 0x400 ;  /* 0x0000040000067882 */ /* 0x000fe20000000000 */
[----:B------:R-:W-:-:S02]  /*4080*/  UPLOP3.LUT UP1, UPT, UPT, UPT, UPT, 0x40, 0x4 ;  /* 0x000000000004789c */ /* 0x000fc40003f2e870 */
[----:B------:R-:W-:-:S04]  /*4090*/  ULEA UR6, UR37, UR6, 0x18 ;  /* 0x0000000625067291 */ /* 0x000fc8000f8ec0ff */
[----:B------:R-:W4:Y:S01]  /*40a0*/  LDC R2, c[0x0][0xb0c] ;  /* 0x0002c300ff027b82 */ /* 0x000f220000000800 */
[----:B--2---:R-:W-:Y:S02]  /*40b0*/  UISETP.NE.U32.AND UP2, UPT, UR8, URZ, UPT ;  /* 0x000000ff0800728c */ /* 0x004fe4000bf45070 */
[----:B------:R-:W-:Y:S02]  /*40c0*/  UIADD3 UR8, UPT, UPT, UR6, 0x40, URZ ;  /* 0x0000004006087890 */ /* 0x000fe4000fffe0ff */
[----:B---3--:R-:W-:-:S03]  /*40d0*/  UISETP.NE.U32.AND UP3, UPT, UR4, URZ, UPT ;  /* 0x000000ff0400728c */ /* 0x008fc6000bf65070 */
[----:B------:R-:W2:Y:S01]  /*40e0*/  LDC R18, c[0x0][0xb20] ;  /* 0x0002c800ff127b82 */ /* 0x000ea20000000800 */
[----:B-1----:R-:W-:Y:S01]  /*40f0*/  ISETP.NE.AND P1, PT, R0, 0x1, PT ;  /* 0x000000010000780c */ /* 0x002fe20003f25270 */
[----:B------:R-:W-:Y:S02]  /*4100*/  UISETP.NE.AND.EX UP2, UPT, UR9, URZ, UPT, UP2 ;  /* 0x000000ff0900728c */ /* 0x000fe4000bf45320 */
[----:B------:R-:W-:Y:S02]  /*4110*/  UPRMT UR37, UR37, 0x654, UR8 ;  /* 0x0000065425257896 */ /* 0x000fe40008000008 */
[----:B------:R-:W-:Y:S02]  /*4120*/  UISETP.NE.AND.EX UP3, UPT, UR5, URZ, UPT, UP3 ;  /* 0x000000ff0500728c */ /* 0x000fe4000bf65330 */
[----:B------:R-:W1:Y:S08]  /*4130*/  LDC.64 R32, c[0x0][0x348] ;  /* 0x0000d200ff207b82 */ /* 0x000e700000000a00 */
[----:B------:R-:W3:Y:S08]  /*4140*/  LDC.64 R16, c[0x0][0xb10] ;  /* 0x0002c400ff107b82 */ /* 0x000ef00000000a00 */
[----:B------:R-:W1:Y:S08]  /*4150*/  LDC.64 R6, c[0x0][0xb18] ;  /* 0x0002c600ff067b82 */ /* 0x000e700000000a00 */
[----:B------:R-:W1:Y:S08]  /*4160*/  LDC.64 R4, c[0x0][0xb28] ;  /* 0x0002ca00ff047b82 */ /* 0x000e700000000a00 */
[----:B--2-4-:R-:W1:Y:S02]  /*4170*/  LDC R24, c[0x0][0x374] ;  /* 0x0000dd00ff187b82 */ /* 0x014e640000000800 */
.L_x_93:
[C---:B------:R-:W-:Y:S02]  /*4180*/  LEA R0, R29.reuse, UR6, 0x3 ;  /* 0x000000061d007c11 */ /* 0x040fe4000f8e18ff */
[----:B------:R-:W-:Y:S02]  /*4190*/  SHF.L.U32 R3, R28, 0x1f, RZ ;  /* 0x0000001f1c037819 */ /* 0x000fe400000006ff */
[----:B------:R-:W-:Y:S02]  /*41a0*/  LEA R20, R29, UR6, 0x4 ;  /* 0x000000061d147c11 */ /* 0x000fe4000f8e20ff */
[----:B--2---:R-:W2:Y:S02]  /*41b0*/  SYNCS.PHASECHK.TRANS64.TRYWAIT P0, [R0+URZ+0x60], R3 ;  /* 0x00006003000075a7 */ /* 0x004ea400080011ff */
[----:B--2---:R-:W-:Y:S05]  /*41c0*/  @!P0 BRA `(.L_x_86) ;  /* 0x0000002c00608947 */ /* 0x004fea0003800000 */
.L_x_143:
[----:B------:R-:W-:Y:S01]  /*41d0*/  ISETP.GE.AND P0, PT, R40, 0x1, PT ;  /* 0x000000012800780c */ /* 0x000fe20003f06270 */
[----:B------:R-:W4:Y:S01]  /*41e0*/  LDS.128 R20, [R20+0xf0] ;  /* 0x0000f00014147984 */ /* 0x000f220000000c00 */
[----:B------:R-:W-:Y:S01]  /*41f0*/  ISETP.NE.U32.AND P4, PT, RZ, UR4, PT ;  /* 0x00000004ff007c0c */ /* 0x000fe2000bf85070 */
[----:B--2---:R-:W-:Y:S01]  /*4200*/  VIADD R0, R0, 0x70 ;  /* 0x0000007000007836 */ /* 0x004fe20000000000 */
[----:B------:R-:W-:Y:S02]  /*4210*/  SHF.L.U32 R26, R30, 0x1f, RZ ;  /* 0x0000001f1e1a7819 */ /* 0x000fe400000006ff */
[----:B------:R-:W-:Y:S02]  /*4220*/  ISETP.NE.AND.EX P4, PT, RZ, UR5, PT, P4 ;  /* 0x00000005ff007c0c */ /* 0x000fe4000bf85340 */
[----:B------:R-:W-:Y:S01]  /*4230*/  PRMT R0, RZ, 0x654, R0 ;  /* 0x00000654ff007816 */ /* 0x000fe20000000000 */
[----:B------:R-:W-:Y:S01]  /*4240*/  @!PT LDS RZ, [RZ] ;  /* 0x00000000fffff984 */ /* 0x000fe20000000800 */
[----:B------:R-:W-:Y:S01]  /*4250*/  @!PT LDS RZ, [RZ] ;  /* 0x00000000fffff984 */ /* 0x000fe20000000800 */
[----:B------:R-:W-:Y:S01]  /*4260*/  @!PT LDS RZ, [RZ] ;  /* 0x00000000fffff984 */ /* 0x000fe20000000800 */
[----:B------:R-:W-:Y:S01]  /*4270*/  @!PT LDS RZ, [RZ] ;  /* 0x00000000fffff984 */ /* 0x000fe20000000800 */
[----:B------:R2:W-:Y:S06]  /*4280*/  MEMBAR.ALL.CTA ;  /* 0x0000000000007992 */ /* 0x0005ec0000008000 */
[----:B--2---:R-:W2:Y:S02]  /*4290*/  FENCE.VIEW.ASYNC.S ;  /* 0x00000000000073c6 */ /* 0x004ea40000000000 */
[----:B--2---:R2:W-:Y:S01]  /*42a0*/  SYNCS.ARRIVE.TRANS64.RED.A1T0 RZ, [R0+URZ], RZ ;  /* 0x000000ff00ff79a7 */ /* 0x0045e200081004ff */
[----:B----4-:R-:W-:Y:S11]  /*42b0*/  LOP3.LUT P3, RZ, R22, 0x1, RZ, 0xc0, !PT ;  /* 0x0000000116ff7812 */ /* 0x010ff6000786c0ff */
[----:B------:R-:W-:Y:S02]  /*42c0*/  @!UPT UIADD3 URZ, UPT, UPT, URZ, URZ, URZ ;  /* 0x000000fffffff290 */ /* 0x000fe4000fffe0ff */
[----:B------:R-:W-:Y:S02]  /*42d0*/  @P3 MOV R13, R20 ;  /* 0x00000014000d3202 */ /* 0x000fe40000000f00 */
[----:B------:R-:W-:Y:S01]  /*42e0*/  @P3 LOP3.LUT R8, R21, 0xffff, RZ, 0xc0, !PT ;  /* 0x0000ffff15083812 */ /* 0x000fe200078ec0ff */
[----:B--2---:R-:W-:Y:S06]  /*42f0*/  @!P0 BRA `(.L_x_87) ;  /* 0x0000000000a48947 */ /* 0x004fec0003800000 */
[----:B-1----:R-:W-:Y:S01]  /*4300*/  IMAD.HI.U32 R31, R24, R7, RZ ;  /* 0x00000007181f7227 */ /* 0x002fe200078e00ff */
[----:B------:R-:W-:Y:S02]  /*4310*/  ISETP.NE.AND P0, PT, R6, 0x1, PT ;  /* 0x000000010600780c */ /* 0x000fe40003f05270 */
[----:B------:R-:W-:Y:S01]  /*4320*/  ISETP.NE.AND P2, PT, R40, 0x1, PT ;  /* 0x000000012800780c */ /* 0x000fe20003f45270 */
[----:B---3--:R-:W-:Y:S01]  /*4330*/  IMAD.HI.U32 R34, R19, R16, RZ ;  /* 0x0000001013227227 */ /* 0x008fe200078e00ff */
[----:B------:R-:W-:Y:S02]  /*4340*/  SHF.R.U32.HI R31, RZ, R18, R31 ;  /* 0x00000012ff1f7219 */ /* 0x000fe4000001161f */
[----:B------:R-:W-:Y:S01]  /*4350*/  ISETP.NE.AND P5, PT, R2, 0x1, PT ;  /* 0x000000010200780c */ /* 0x000fe20003fa5270 */
[----:B------:R-:W-:Y:S01]  /*4360*/  IMAD.HI.U32 R36, R13, R16, RZ ;  /* 0x000000100d247227 */ /* 0x000fe200078e00ff */
[----:B------:R-:W-:Y:S02]  /*4370*/  SHF.R.U32.HI R34, RZ, R17, R34 ;  /* 0x00000011ff227219 */ /* 0x000fe40000011622 */
[----:B------:R-:W-:Y:S01]  /*4380*/  SEL R3, R24, R31, !P0 ;  /* 0x0000001f18037207 */ /* 0x000fe20004000000 */
[C---:B------:R-:W-:Y:S01]  /*4390*/  IMAD.HI.U32 R31, R8.reuse, R7, RZ ;  /* 0x00000007081f7227 */ /* 0x040fe200078e00ff */
[----:B------:R-:W-:Y:S02]  /*43a0*/  SEL R11, R19, R34, !P5 ;  /* 0x00000022130b7207 */ /* 0x000fe40006800000 */
[----:B------:R-:W-:Y:S01]  /*43b0*/  SHF.R.U32.HI R36, RZ, R17, R36 ;  /* 0x00000011ff247219 */ /* 0x000fe20000011624 */
[----:B------:R-:W-:Y:S01]  /*43c0*/  IMAD.HI.U32 R38, R3, R4, RZ ;  /* 0x0000000403267227 */ /* 0x000fe200078e00ff */
[----:B------:R-:W-:Y:S03]  /*43d0*/  SHF.R.U32.HI R31, RZ, R18, R31 ;  /* 0x00000012ff1f7219 */ /* 0x000fe6000001161f */
[----:B------:R-:W-:Y:S01]  /*43e0*/  IMAD.HI.U32 R34, R11, R4, RZ ;  /* 0x000000040b227227 */ /* 0x000fe200078e00ff */
[----:B------:R-:W-:Y:S02]  /*43f0*/  @P2 SHF.R.U32.HI R3, RZ, R5, R38 ;  /* 0x00000005ff032219 */ /* 0x000fe40000011626 */
[----:B------:R-:W-:Y:S02]  /*4400*/  SEL R9, R8, R31, !P0 ;  /* 0x0000001f08097207 */ /* 0x000fe40004000000 */
[----:B------:R-:W-:Y:S01]  /*4410*/  @P2 SHF.R.U32.HI R11, RZ, R5, R34 ;  /* 0x00000005ff0b2219 */ /* 0x000fe20000011622 */
[C---:B------:R-:W-:Y:S01]  /*4420*/  IMAD R10, R40.reuse, R3, RZ ;  /* 0x00000003280a7224 */ /* 0x040fe200078e02ff */
[----:B------:R-:W-:Y:S01]  /*4430*/  SEL R3, R13, R36, !P5 ;  /* 0x000000240d037207 */ /* 0x000fe20006800000 */
[C---:B------:R-:W-:Y:S03]  /*4440*/  IMAD.HI.U32 R14, R9.reuse, R4, RZ ;  /* 0x00000004090e7227 */ /* 0x040fe600078e00ff */
[----:B------:R-:W-:Y:S01]  /*4450*/  ISETP.GE.AND P0, PT, R9, R10, PT ;  /* 0x0000000a0900720c */ /* 0x000fe20003f06270 */
[C---:B------:R-:W-:Y:S01]  /*4460*/  IMAD R12, R40.reuse, R11, RZ ;  /* 0x0000000b280c7224 */ /* 0x040fe200078e02ff */
[-C--:B------:R-:W-:Y:S04]  /*4470*/  SHF.R.U32.HI R14, RZ, R5.reuse, R14 ;  /* 0x00000005ff0e7219 */ /* 0x080fe8000001160e */
[----:B------:R-:W-:Y:S02]  /*4480*/  ISETP.GE.OR P0, PT, R3, R12, P0 ;  /* 0x0000000c0300720c */ /* 0x000fe40000706670 */
[----:B------:R-:W-:Y:S05]  /*4490*/  SEL R15, R9, R14, !P2 ;  /* 0x0000000e090f7207 */ /* 0x000fea0005000000 */
[----:B------:R-:W-:Y:S04]  /*44a0*/  IMAD.MOV R14, RZ, RZ, -R15 ;  /* 0x000000ffff0e7224 */ /* 0x000fe800078e0a0f */
[----:B------:R-:W-:Y:S02]  /*44b0*/  IMAD R14, R40, R14, R9 ;  /* 0x0000000e280e7224 */ /* 0x000fe400078e0209 */
[C---:B------:R-:W-:Y:S05]  /*44c0*/  @!P0 IMAD.HI.U32 R10, R3.reuse, R4, RZ ;  /* 0x00000004030a8227 */ /* 0x040fea00078e00ff */
[----:B------:R-:W-:Y:S04]  /*44d0*/  @!P0 SHF.R.U32.HI R10, RZ, R5, R10 ;  /* 0x00000005ff0a8219 */ /* 0x000fe8000001160a */
[----:B------:R-:W-:Y:S01]  /*44e0*/  @!P0 SEL R0, R3, R10, !P2 ;  /* 0x0000000a03008207 */ /* 0x000fe20005000000 */
[----:B------:R-:W-:Y:S03]  /*44f0*/  IMAD.MOV R10, RZ, RZ, -R3 ;  /* 0x000000ffff0a7224 */ /* 0x000fe600078e0a03 */
[----:B------:R-:W-:Y:S01]  /*4500*/  @!P0 IADD3 R15, PT, PT, R15, -R0, RZ ;  /* 0x800000000f0f8210 */ /* 0x000fe20007ffe0ff */
[----:B------:R-:W-:Y:S01]  /*4510*/  @!P0 IMAD R0, R11, R14, R0 ;  /* 0x0000000e0b008224 */ /* 0x000fe200078e0200 */
[----:B------:R-:W-:Y:S01]  /*4520*/  IADD3 R11, PT, PT, -R9, RZ, RZ ;  /* 0x000000ff090b7210 */ /* 0x000fe20007ffe1ff */
[----:B------:R-:W-:Y:S02]  /*4530*/  IMAD R13, R2, R10, R13 ;  /* 0x0000000a020d7224 */ /* 0x000fe400078e020d */
[----:B------:R-:W-:Y:S02]  /*4540*/  @!P0 IMAD R9, R15, R40, R3 ;  /* 0x000000280f098224 */ /* 0x000fe400078e0203 */
[----:B------:R-:W-:Y:S02]  /*4550*/  @!P0 IMAD.MOV.U32 R3, RZ, RZ, R0 ;  /* 0x000000ffff038224 */ /* 0x000fe400078e0000 */
[----:B------:R-:W-:Y:S02]  /*4560*/  IMAD R8, R6, R11, R8 ;  /* 0x0000000b06087224 */ /* 0x000fe400078e0208 */
[----:B------:R-:W-:Y:S02]  /*4570*/  IMAD R13, R3, R2, R13 ;  /* 0x00000002030d7224 */ /* 0x000fe400078e020d */
[----:B------:R-:W-:Y:S02]  /*4580*/  IMAD R8, R9, R6, R8 ;  /* 0x0000000609087224 */ /* 0x000fe400078e0208 */
.L_x_87:
[----:B------:R-:W-:Y:S05]  /*4590*/  BRA.U UP1, `(.L_x_88) ;  /* 0x0000000101107547 */ /* 0x000fea000b800000 */
[----:B------:R-:W-:Y:S04]  /*45a0*/  MOV R0, UR7 ;  /* 0x0000000700007c02 */ /* 0x000fe80008000f00 */
[----:B------:R-:W-:Y:S04]  /*45b0*/  SHF.L.U32 R3, R0, 0x1f, RZ ;  /* 0x0000001f00037819 */ /* 0x000fe800000006ff */
[----:B------:R-:W2:Y:S02]  /*45c0*/  SYNCS.PHASECHK.TRANS64.TRYWAIT P0, [UR6+0x58], R3 ;  /* 0x00005803ff0075a7 */ /* 0x000ea40008001106 */
[----:B--2---:R-:W-:Y:S05]  /*45d0*/  @!P0 BRA `(.L_x_89) ;  /* 0x0000002800708947 */ /* 0x004fea0003800000 */
.L_x_88:
[----:B------:R-:W-:Y:S05]  /*45e0*/  BRA.U !UP3, `(.L_x_90) ;  /* 0x000000010b347547 */ /* 0x000fea000b800000 */
[----:B------:R-:W-:Y:S01]  /*45f0*/  UPLOP3.LUT UP0, UPT, UPT, UPT, UP2, 0x80, 0x8 ;  /* 0x000000000008789c */ /* 0x000fe20003f0f020 */
[----:B--2---:R-:W-:Y:S02]  /*4600*/  HFMA2 R0, -RZ, RZ, 0, 5.9604644775390625e-08 ;  /* 0x00000001ff007431 */ /* 0x004fe400000001ff */
[----:B------:R-:W-:Y:S03]  /*4610*/  IMAD.MOV.U32 R95, RZ, RZ, 0x1 ;  /* 0x00000001ff5f7424 */ /* 0x000fe600078e00ff */
[----:B------:R-:W-:Y:S05]  /*4620*/  PLOP3.LUT P0, PT, PT, PT, UP0, 0x80, 0x8 ;  /* 0x000000000008781c */ /* 0x000fea0003f0f008 */
[----:B------:R-:W2:Y:S01]  /*4630*/  @UP0 LDCU.64 UR10, c[0x0][0x888] ;  /* 0x00011100ff0a07ac */ /* 0x000ea20008000a00 */
[----:B------:R-:W-:Y:S07]  /*4640*/  @UP0 UIMAD UR8, UR36, UR4, URZ ;  /* 0x00000004240802a4 */ /* 0x000fee000f8e02ff */
[----:B------:R-:W-:Y:S01]  /*4650*/  @!P0 PRMT R95, R0, 0x7610, R95 ;  /* 0x00007610005f8816 */ /* 0x000fe2000000005f */
[----:B--2---:R-:W-:Y:S03]  /*4660*/  @UP0 UIMAD.WIDE UR10, UR8, 0x4, UR10 ;  /* 0x00000004080a08a5 */ /* 0x004fe6000f8e020a */
[----:B------:R-:W2:Y:S03]  /*4670*/  @!UP0 LDCU UR8, c[0x0][0x880] ;  /* 0x00011000ff0887ac */ /* 0x000ea60008000800 */
[----:B------:R-:W-:Y:S01]  /*4680*/  IMAD.U32 R10, RZ, RZ, UR10 ;  /* 0x0000000aff0a7e24 */ /* 0x000fe2000f8e00ff */
[----:B------:R-:W-:Y:S05]  /*4690*/  MOV R11, UR11 ;  /* 0x0000000b000b7c02 */ /* 0x000fea0008000f00 */
[----:B-----5:R4:W5:Y:S02]  /*46a0*/  @P0 LDG.E R49, desc[UR40][R10.64] ;  /* 0x000000280a310981 */ /* 0x020964000c1e1900 */
[----:B--2-4-:R-:W-:Y:S07]  /*46b0*/  @!P0 IMAD.U32 R49, RZ, RZ, UR8 ;  /* 0x00000008ff318e24 */ /* 0x014fee000f8e00ff */
.L_x_90:
[----:B-----5:R-:W-:Y:S01]  /*46c0*/  @!P4 FSETP.EQ.AND P5, PT, R49, RZ, PT ;  /* 0x000000ff3100c20b */ /* 0x020fe20003fa2000 */
[----:B------:R-:W-:Y:S01]  /*46d0*/  @!UPT UIADD3 URZ, UPT, UPT, URZ, URZ, URZ ;  /* 0x000000fffffff290 */ /* 0x000fe2000fffe0ff */
[----:B------:R-:W-:Y:S11]  /*46e0*/  @!P4 BRA `(.L_x_91) ;  /* 0x000000000014c947 */ /* 0x000ff60003800000 */
[----:B------:R-:W-:Y:S02]  /*46f0*/  LOP3.LUT P0, RZ, R95, 0xff, RZ, 0xc0, !PT ;  /* 0x000000ff5fff7812 */ /* 0x000fe4000780c0ff */
[----:B------:R-:W-:Y:S04]  /*4700*/  PLOP3.LUT P5, PT, PT, PT, UP0, 0x80, 0x8 ;  /* 0x000000000008781c */ /* 0x000fe80003faf008 */
[----:B------:R-:W-:Y:S07]  /*4710*/  PLOP3.LUT P5, PT, P5, PT, PT, 0x8, 0x80 ;  /* 0x000000000080781c */ /* 0x000fee0002fae170 */
[----:B------:R-:W-:Y:S11]  /*4720*/  @P0 FSETP.EQ.AND P5, PT, R49, RZ, PT ;  /* 0x000000ff3100020b */ /* 0x000ff60003fa2000 */
[----:B------:R-:W-:Y:S02]  /*4730*/  @!UPT UIADD3 URZ, UPT, UPT, URZ, URZ, URZ ;  /* 0x000000fffffff290 */ /* 0x000fe4000fffe0ff */
.L_x_91:
[----:B------:R-:W4:Y:S01]  /*4740*/  SYNCS.PHASECHK.TRANS64.TRYWAIT P4, [UR6+0x48], R26 ;  /* 0x0000481aff0075a7 */ /* 0x000f220008081106 */
[----:B------:R-:W-:Y:S01]  /*4750*/  @P3 SHF.R.U32.HI R27, RZ, 0x10, R21 ;  /* 0x00000010ff1b3819 */ /* 0x000fe20000011615 */
[----:B------:R-:W-:Y:S01]  /*4760*/  VIADD R29, R29, 0x1 ;  /* 0x000000011d1d7836 */ /* 0x000fe20000000000 */
[----:B------:R-:W5:Y:S08]  /*4770*/  LDC.64 R14, c[0x0][0xb10] ;  /* 0x0002c400ff0e7b82 */ /* 0x000f700000000a00 */
[----:B------:R-:W1:Y:S08]  /*4780*/  LDC.64 R10, c[0x0][0xb18] ;  /* 0x0002c600ff0a7b82 */ /* 0x000e700000000a00 */
[----:B--2---:R-:W2:Y:S08]  /*4790*/  @!P1 LDC R0, c[0x0][0xb20] ;  /* 0x0002c800ff009b82 */ /* 0x004eb00000000800 */
[----:B------:R-:W3:Y:S01]  /*47a0*/  @!P1 LDC R3, c[0x0][0xb0c] ;  /* 0x0002c300ff039b82 */ /* 0x000ee20000000800 */
[----:B-----5:R-:W-:Y:S05]  /*47b0*/  @!P1 IMAD.HI.U32 R14, R13, R14, RZ ;  /* 0x0000000e0d0e9227 */ /* 0x020fea00078e00ff */
[----:B------:R-:W-:Y:S01]  /*47c0*/  @!P1 SHF.R.U32.HI R14, RZ, R15, R14 ;  /* 0x0000000fff0e9219 */ /* 0x000fe2000001160e */
[----:B-1----:R-:W-:Y:S01]  /*47d0*/  @!P1 IMAD.HI.U32 R11, R8, R11, RZ ;  /* 0x0000000b080b9227 */ /* 0x002fe200078e00ff */
[----:B------:R-:W-:Y:S04]  /*47e0*/  @!P1 ISETP.NE.AND P0, PT, R10, 0x1, PT ;  /* 0x000000010a00980c */ /* 0x000fe80003f05270 */
[----:B--2---:R-:W-:Y:S02]  /*47f0*/  @!P1 SHF.R.U32.HI R9, RZ, R0, R11 ;  /* 0x00000000ff099219 */ /* 0x004fe4000001160b */
[----:B---3--:R-:W-:Y:S02]  /*4800*/  @!P1 ISETP.NE.AND P2, PT, R3, 0x1, PT ;  /* 0x000000010300980c */ /* 0x008fe40003f45270 */
[----:B------:R-:W-:Y:S02]  /*4810*/  @!P1 SEL R9, R8, R9, !P0 ;  /* 0x0000000908099207 */ /* 0x000fe40004000000 */
[----:B------:R-:W-:Y:S02]  /*4820*/  ELECT P0, URZ, PT ;  /* 0x0000000000ff782f */ /* 0x000fe40003800000 */
[----:B------:R-:W-:Y:S05]  /*4830*/  @!P1 SEL R14, R13, R14, !P2 ;  /* 0x0000000e0d0e9207 */ /* 0x000fea0005000000 */
[----:B------:R-:W-:Y:S02]  /*4840*/  @!P1 IMAD.IADD R0, R9, 0x1, -R14 ;  /* 0x0000000109009824 */ /* 0x000fe400078e0a0e */
[----:B------:R-:W-:Y:S02]  /*4850*/  @!P1 IMAD.IADD R9, R14, 0x1, -R9 ;  /* 0x000000010e099824 */ /* 0x000fe400078e0a09 */
[----:B------:R-:W-:Y:S02]  /*4860*/  @!P1 IMAD R13, R0, R3, R13 ;  /* 0x00000003000d9224 */ /* 0x000fe400078e020d */
[----:B------:R-:W-:Y:S01]  /*4870*/  @!P1 IMAD R8, R9, R10, R8 ;  /* 0x0000000a09089224 */ /* 0x000fe200078e0208 */
[----:B----4-:R-:W-:Y:S06]  /*4880*/  @!P4 BRA `(.L_x_92) ;  /* 0x0000002400dcc947 */ /* 0x010fec0003800000 */
.L_x_146:
[----:B------:R-:W-:Y:S01]  /*4890*/  PLOP3.LUT P5, PT, P5, P0, PT, 0xf2, 0x2f ;  /* 0x00000000002f781c */ /* 0x000fe20002fa1e72 */
[----:B------:R-:W-:Y:S01]  /*48a0*/  UMOV UR14, 0x0 ;  /* 0x00000000000e7882 */ /* 0x000fe20000000000 */
[----:B------:R-:W-:Y:S01]  /*48b0*/  LOP3.LUT R30, R30, 0x1, RZ, 0x3c, !PT ;  /* 0x000000011e1e7812 */ /* 0x000fe200078e3cff */
[----:B------:R-:W-:Y:S01]  /*48c0*/  UMOV UR15, 0x10000000 ;  /* 0x10000000000f7882 */ /* 0x000fe20000000000 */
[----:B------:R-:W-:Y:S01]  /*48d0*/  UMOV UR12, UR36 ;  /* 0x00000024000c7c82 */ /* 0x000fe20008000000 */
[----:B------:R-:W-:Y:S08]  /*48e0*/  @P3 R2UR UR36, R27 ;  /* 0x000000001b2432ca */ /* 0x000ff000000e0000 */
[----:B-1----:R-:W-:Y:S01]  /*48f0*/  @!P5 IADD3 R3, P0, PT, R32, 0x580, RZ ;  /* 0x000005802003d810 */ /* 0x002fe20007f1e0ff */
[----:B------:R-:W-:Y:S01]  /*4900*/  @!P5 IMAD.SHL.U32 R94, R94, 0x40, RZ ;  /* 0x000000405e5ed824 */ /* 0x000fe200078e00ff */
[----:B------:R-:W-:Y:S01]  /*4910*/  VOTEU.ALL UP1, P5 ;  /* 0x0000000000ff7886 */ /* 0x000fe20002820000 */
[----:B------:R-:W-:Y:S01]  /*4920*/  @!P5 IMAD.SHL.U32 R93, R93, 0x40, RZ ;  /* 0x000000405d5dd824 */ /* 0x000fe200078e00ff */
[----:B------:R-:W-:Y:S01]  /*4930*/  @!P5 R2UR UR9, R3 ;  /* 0x000000000309d2ca */ /* 0x000fe200000e0000 */
[----:B------:R-:W-:Y:S01]  /*4940*/  @!P5 IMAD.X R0, RZ, RZ, R33, P0 ;  /* 0x000000ffff00d224 */ /* 0x000fe200000e0621 */
[----:B------:R-:W-:Y:S01]  /*4950*/  @!P5 R2UR UR10, R94 ;  /* 0x000000005e0ad2ca */ /* 0x000fe200000e0000 */
[----:B------:R-:W-:Y:S01]  /*4960*/  IMAD.IADD R94, R8, 0x1, R81 ;  /* 0x00000001085e7824 */ /* 0x000fe200078e0251 */
[----:B------:R-:W-:Y:S01]  /*4970*/  @!P5 R2UR UR11, R93 ;  /* 0x000000005d0bd2ca */ /* 0x000fe200000e0000 */
[----:B------:R-:W-:Y:S01]  /*4980*/  IMAD.IADD R93, R13, 0x1, R92 ;  /* 0x000000010d5d7824 */ /* 0x000fe200078e025c */
[----:B------:R-:W-:Y:S02]  /*4990*/  @!P5 R2UR UR8, R0 ;  /* 0x000000000008d2ca */ /* 0x000fe400000e0000 */
[C---:B------:R-:W-:Y:S04]  /*49a0*/  ISETP.NE.AND P0, PT, R29.reuse, 0x2, PT ;  /* 0x000000021d00780c */ /* 0x040fe80003f05270 */
[----:B------:R-:W-:Y:S01]  /*49b0*/  SEL R3, RZ, 0x1, P0 ;  /* 0x00000001ff037807 */ /* 0x000fe20000000000 */
[----:B------:R-:W-:Y:S01]  /*49c0*/  IMAD.U32 R10, RZ, RZ, UR9 ;  /* 0x00000009ff0a7e24 */ /* 0x000fe2000f8e00ff */
[----:B------:R-:W-:Y:S01]  /*49d0*/  @!UP1 UIADD3 UR9, UPT, UPT, UR6, 0x40, URZ ;  /* 0x0000004006099890 */ /* 0x000fe2000fffe0ff */
[----:B------:R-:W-:Y:S02]  /*49e0*/  SEL R29, R29, RZ, P0 ;  /* 0x000000ff1d1d7207 */ /* 0x000fe40000000000 */
[----:B------:R-:W-:Y:S02]  /*49f0*/  LOP3.LUT R28, R28, R3, RZ, 0x3c, !PT ;  /* 0x000000031c1c7212 */ /* 0x000fe400078e3cff */
[----:B------:R-:W-:Y:S01]  /*4a00*/  IMAD.U32 R11, RZ, RZ, UR8 ;  /* 0x00000008ff0b7e24 */ /* 0x000fe2000f8e00ff */
[----:B------:R-:W-:Y:S01]  /*4a10*/  @!P5 R2UR UR16, R10 ;  /* 0x000000000a10d2ca */ /* 0x000fe200000e0000 */
[----:B------:R-:W-:Y:S01]  /*4a20*/  @!UP1 UIADD3 UR8, UPT, UPT, UR6, 0x200, URZ ;  /* 0x0000020006089890 */ /* 0x000fe2000fffe0ff */
[----:B------:R-:W-:Y:S02]  /*4a30*/  VOTEU.ALL UP1, P5 ;  /* 0x0000000000ff7886 */ /* 0x000fe40002820000 */
[----:B------:R-:W-:Y:S11]  /*4a40*/  @!P5 R2UR UR17, R11 ;  /* 0x000000000b11d2ca */ /* 0x000ff600000e0000 */
[----:B------:R-:W-:Y:S02]  /*4a50*/  @!UPT UIADD3 URZ, UPT, UPT, URZ, URZ, URZ ;  /* 0x000000fffffff290 */ /* 0x000fe4000fffe0ff */
[----:B------:R2:W-:Y:S01]  /*4a60*/  @!UP1 UTMALDG.3D [UR8], [UR16], desc[UR14] ;  /* 0x00000e08100095b4 */ /* 0x0005e20008011000 */
[----:B------:R2:W-:Y:S01]  /*4a70*/  @!P5 SYNCS.ARRIVE.TRANS64.RED.A0TR RZ, [UR6+0x40], R25 ;  /* 0x00004019ffffd9a7 */ /* 0x0005e20008300406 */
[----:B------:R-:W-:Y:S01]  /*4a80*/  UPLOP3.LUT UP1, UPT, UPT, UPT, UPT, 0x80, 0x8 ;  /* 0x000000000008789c */ /* 0x000fe20003f2f070 */
[----:B------:R-:W-:Y:S01]  /*4a90*/  SYNCS.ARRIVE.TRANS64.RED.A1T0 RZ, [UR37], RZ ;  /* 0x000000ffffff79a7 */ /* 0x000fe20008100425 */
[----:B------:R-:W-:Y:S09]  /*4aa0*/  @P3 BRA `(.L_x_93) ;  /* 0xfffffff400b43947 */ /* 0x000ff2000383ffff */
[----:B------:R-:W-:Y:S07]  /*4ab0*/  MOV R0, UR6 ;  /* 0x0000000600007c02 */ /* 0x000fee0008000f00 */
.L_x_94:
[----:B-1----:R-:W-:-:S04]  /*4ac0*/  SHF.L.U32 R3, R30, 0x1f, RZ ;  /* 0x0000001f1e037819 */ /* 0x002fc800000006ff */
[----:B------:R1:W3:Y:S03]  /*4ad0*/  SYNCS.PHASECHK.TRANS64.TRYWAIT P0, [R0+URZ+0x48], R3 ;  /* 0x00004803000075a7 */ /* 0x0002e600080011ff */
[----:B---3--:R-:W-:Y:S05]  /*4ae0*/  @!P0 NANOSLEEP.SYNCS 0x989680 ;  /* 0x009896800000895d */ /* 0x008fea0003900000 */
[----:B------:R-:W3:Y:S02]  /*4af0*/  @!P0 SYNCS.PHASECHK.TRANS64 P0, [R0+URZ+0x48], R3 ;  /* 0x00004803000085a7 */ /* 0x000ee400080010ff */
[----:B--23--:R-:W-:Y:S05]  /*4b00*/  @P0 EXIT ;  /* 0x000000000000094d */ /* 0x00cfea0003800000 */
[----:B------:R-:W-:Y:S05]  /*4b10*/  BRA `(.L_x_94) ;  /* 0xfffffffc00e87947 */ /* 0x000fea000383ffff */
.L_x_85:
[----:B------:R-:W-:-:S06]  /*4b20*/  UISETP.GE.AND UP1, UPT, UR10, 0x4, UPT ;  /* 0x000000040a00788c */ /* 0x000fcc000bf26270 */
[----:B------:R-:W-:-:S13]  /*4b30*/  PLOP3.LUT P0, PT, PT, PT, UP1, 0x80, 0x8 ;  /* 0x000000000008781c */ /* 0x000fda0003f0f018 */
[----:B------:R-:W-:Y:S05]  /*4b40*/  @!P0 EXIT ;  /* 0x000000000000894d */ /* 0x000fea0003800000 */
[----:B------:R-:W-:Y:S01]  /*4b50*/  BAR.SYNC.DEFER_BLOCKING 0x6, 0xa0 ;  /* 0x0182800000007b1d */ /* 0x000fe20000010000 */
[C---:B------:R-:W-:Y:S01]  /*4b60*/  IMAD.SHL.U32 R4, R103.reuse, 0x40, RZ ;  /* 0x0000004067047824 */ /* 0x040fe200078e00ff */
[----:B------:R-:W-:Y:S01]  /*4b70*/  SHF.R.U32.HI R3, RZ, 0x1, R103 ;  /* 0x00000001ff037819 */ /* 0x000fe20000011667 */
[----:B------:R-:W-:Y:S01]  /*4b80*/  IMAD.SHL.U32 R105, R106, 0x800, RZ ;  /* 0x000008006a697824 */ /* 0x000fe200078e00ff */
[----:B------:R-:W-:Y:S01]  /*4b90*/  CS2R R108, SRZ ;  /* 0x00000000006c7805 */ /* 0x000fe2000001ff00 */
[C---:B------:R-:W-:Y:S01]  /*4ba0*/  IMAD.U32 R47, R103.reuse, 0x10000, RZ ;  /* 0x00010000672f7824 */ /* 0x040fe200078e00ff */
[----:B------:R-:W-:Y:S01]  /*4bb0*/  UMOV UR43, 0x400 ;  /* 0x00000400002b7882 */ /* 0x000fe20000000000 */
[C---:B------:R-:W-:Y:S01]  /*4bc0*/  LOP3.LUT R2, R4.reuse, 0x180, RZ, 0xc0, !PT ;  /* 0x0000018004027812 */ /* 0x040fe200078ec0ff */
[----:B------:R-:W-:Y:S01]  /*4bd0*/  ULEA UR43, UR37, UR43, 0x18 ;  /* 0x0000002b252b7291 */ /* 0x000fe2000f8ec0ff */
[----:B------:R-:W1:Y:S01]  /*4be0*/  LDC R101, c[0x0][0x370] ;  /* 0x0000dc00ff657b82 */ /* 0x000e620000000800 */
[----:B------:R-:W-:Y:S01]  /*4bf0*/  LOP3.LUT R4, R4, 0x640, RZ, 0xc0, !PT ;  /* 0x0000064004047812 */ /* 0x000fe200078ec0ff */
[----:B------:R-:W-:Y:S01]  /*4c00*/  IMAD.MOV.U32 R44, RZ, RZ, RZ ;  /* 0x000000ffff2c7224 */ /* 0x000fe200078e00ff */
[----:B------:R-:W-:Y:S01]  /*4c10*/  LOP3.LUT R3, R2, 0x20, R3, 0xf8, !PT ;  /* 0x0000002002037812 */ /* 0x000fe200078ef803 */
[----:B------:R-:W-:Y:S01]  /*4c20*/  IMAD.SHL.U32 R2, R103, 0x8, RZ ;  /* 0x0000000867027824 */ /* 0x000fe200078e00ff */
[----:B------:R-:W-:Y:S01]  /*4c30*/  LOP3.LUT R105, R4, 0x800, R105, 0xf8, !PT ;  /* 0x0000080004697812 */ /* 0x000fe200078ef869 */
[----:B------:R-:W-:Y:S01]  /*4c40*/  UIADD3 UR4, UPT, UPT, UR43, 0x1200, URZ ;  /* 0x000012002b047890 */ /* 0x000fe2000fffe0ff */
[----:B------:R-:W-:Y:S01]  /*4c50*/  IMAD.MOV.U32 R110, RZ, RZ, RZ ;  /* 0x000000ffff6e7224 */ /* 0x000fe200078e00ff */
[----:B------:R-:W2:Y:S01]  /*4c60*/  LDC R42, c[0x0][0xb0c] ;  /* 0x0002c300ff2a7b82 */ /* 0x000ea20000000800 */
[----:B------:R-:W-:Y:S01]  /*4c70*/  LOP3.LUT R4, R3, 0x30, R2, 0x78, !PT ;  /* 0x0000003003047812 */ /* 0x000fe200078e7802 */
[----:B------:R-:W-:Y:S01]  /*4c80*/  IMAD.SHL.U32 R2, R106, 0x200000, RZ ;  /* 0x002000006a027824 */ /* 0x000fe200078e00ff */
[----:B------:R-:W3:Y:S01]  /*4c90*/  LDCU.64 UR46, c[0x0][0x348] ;  /* 0x00006900ff2e77ac */ /* 0x000ee20008000a00 */
[----:B------:R-:W-:Y:S01]  /*4ca0*/  IMAD.SHL.U32 R3, R103, 0x10, RZ ;  /* 0x0000001067037824 */ /* 0x000fe200078e00ff */
[----:B------:R-:W-:Y:S01]  /*4cb0*/  LOP3.LUT R105, R105, R4, RZ, 0xfc, !PT ;  /* 0x0000000469697212 */ /* 0x000fe200078efcff */
[----:B------:R-:W-:Y:S01]  /*4cc0*/  IMAD.MOV.U32 R114, RZ, RZ, RZ ;  /* 0x000000ffff727224 */ /* 0x000fe200078e00ff */
[----:B------:R-:W4:Y:S01]  /*4cd0*/  LDS R0, [UR43+0x110] ;  /* 0x0001102bff007984 */ /* 0x000f220008000800 */
[----:B------:R-:W1:Y:S01]  /*4ce0*/  LDC R100, c[0x0][0xb20] ;  /* 0x0002c800ff647b82 */ /* 0x000e620000000800 */
[----:B------:R-:W-:Y:S01]  /*4cf0*/  LOP3.LUT R2, R2, 0x200000, RZ, 0xc0, !PT ;  /* 0x0020000002027812 */ /* 0x000fe200078ec0ff */
[----:B------:R-:W-:Y:S01]  /*4d00*/  VIADD R104, R105, UR43 ;  /* 0x0000002b69687c36 */ /* 0x000fe20008000000 */
[----:B------:R-:W-:Y:S01]  /*4d10*/  LOP3.LUT R3, R3, 0x20, RZ, 0xc0, !PT ;  /* 0x0000002003037812 */ /* 0x000fe200078ec0ff */
[----:B------:R-:W-:Y:S01]  /*4d20*/  IMAD.U32 R111, RZ, RZ, UR4 ;  /* 0x00000004ff6f7e24 */ /* 0x000fe2000f8e00ff */
[----:B------:R-:W-:Y:S01]  /*4d30*/  LOP3.LUT R47, R2, 0x400000, R47, 0xf8, !PT ;  /* 0x00400000022f7812 */ /* 0x000fe200078ef82f */
[----:B------:R-:W1:Y:S01]  /*4d40*/  LDCU.64 UR38, c[0x0][0x888] ;  /* 0x00011100ff2677ac */ /* 0x000e620008000a00 */
[----:B------:R-:W-:Y:S01]  /*4d50*/  IADD3 R104, PT, PT, -R3, 0x200, R104 ;  /* 0x0000020003687810 */ /* 0x000fe20007ffe168 */
[----:B------:R-:W1:Y:S01]  /*4d60*/  LDC R41, c[0x0][0xb30] ;  /* 0x0002cc00ff297b82 */ /* 0x000e620000000800 */
[----:B------:R-:W-:-:S07]  /*4d70*/  UIADD3 UR42, UPT, UPT, UR43, 0x200, URZ ;  /* 0x000002002b2a7890 */ /* 0x000fce000fffe0ff */
[----:B------:R-:W1:Y:S08]  /*4d80*/  LDC.64 R90, c[0x0][0xb10] ;  /* 0x0002c400ff5a7b82 */ /* 0x000e700000000a00 */
[----:B------:R-:W1:Y:S08]  /*4d90*/  LDC.64 R38, c[0x0][0xb18] ;  /* 0x0002c600ff267b82 */ /* 0x000e700000000a00 */
[----:B------:R-:W1:Y:S01]  /*4da0*/  LDC.64 R86, c[0x0][0x888] ;  /* 0x00022200ff567b82 */ /* 0x000e620000000a00 */
[----:B----4-:R-:W-:-:S07]  /*4db0*/  IMAD.IADD R47, R0, 0x1, R47 ;  /* 0x00000001002f7824 */ /* 0x010fce00078e022f */
[----:B------:R-:W4:Y:S08]  /*4dc0*/  LDC.64 R36, c[0x0][0xb28] ;  /* 0x0002ca00ff247b82 */ /* 0x000f300000000a00 */
[----:B------:R-:W1:Y:S08]  /*4dd0*/  LDC.64 R88, c[0x0][0x890] ;  /* 0x00022400ff587b82 */ /* 0x000e700000000a00 */
[----:B------:R-:W1:Y:S08]  /*4de0*/  LDC.64 R84, c[0x0][0x8b0] ;  /* 0x00022c00ff547b82 */ /* 0x000e700000000a00 */
[----:B------:R-:W1:Y:S08]  /*4df0*/  LDC.64 R82, c[0x0][0x8a8] ;  /* 0x00022a00ff527b82 */ /* 0x000e700000000a00 */
[----:B--23--:R-:W1:Y:S02]  /*4e00*/  LDC R102, c[0x0][0x374] ;  /* 0x0000dd00ff667b82 */ /* 0x00ce640000000800 */
.L_x_112:
[C---:B------:R-:W-:Y:S02]  /*4e10*/  LEA R0, R114.reuse, UR43, 0x3 ;  /* 0x0000002b72007c11 */ /* 0x040fe4000f8e18ff */
[----:B------:R-:W-:Y:S02]  /*4e20*/  SHF.L.U32 R3, R109, 0x1f, RZ ;  /* 0x0000001f6d037819 */ /* 0x000fe400000006ff */
[----:B------:R-:W-:Y:S02]  /*4e30*/  LEA R16, R114, UR43, 0x4 ;  /* 0x0000002b72107c11 */ /* 0x000fe4000f8e20ff */
[----:B--2---:R-:W2:Y:S02]  /*4e40*/  SYNCS.PHASECHK.TRANS64.TRYWAIT P0, [R0+URZ+0x60], R3 ;  /* 0x00006003000075a7 */ /* 0x004ea400080011ff */
[----:B--23--:R-:W-:Y:S05]  /*4e50*/  @!P0 BRA `(.L_x_95) ;  /* 0x0000002000808947 */ /* 0x00cfea0003800000 */
.L_x_147:
[----:B------:R-:W3:Y:S01]  /*4e60*/  LDC.64 R12, c[0x0][0xb10] ;  /* 0x0002c400ff0c7b82 */ /* 0x000ee20000000a00 */
[----:B------:R-:W4:Y:S01]  /*4e70*/  LDS.128 R16, [R16+0xf0] ;  /* 0x0000f00010107984 */ /* 0x000f220000000c00 */
[----:B-1----:R-:W-:Y:S01]  /*4e80*/  ISETP.NE.AND P1, PT, R41, 0x1, PT ;  /* 0x000000012900780c */ /* 0x002fe20003f25270 */
[----:B--2---:R-:W-:Y:S01]  /*4e90*/  VIADD R0, R0, 0x70 ;  /* 0x0000007000007836 */ /* 0x004fe20000000000 */
[----:B------:R-:W-:Y:S04]  /*4ea0*/  ISETP.GE.AND P0, PT, R40, 0x1, PT ;  /* 0x000000012800780c */ /* 0x000fe80003f06270 */
[----:B------:R-:W1:Y:S01]  /*4eb0*/  LDC.64 R10, c[0x0][0xb18] ;  /* 0x0002c600ff0a7b82 */ /* 0x000e620000000a00 */
[----:B------:R-:W-:Y:S01]  /*4ec0*/  PRMT R0, RZ, 0x654, R0 ;  /* 0x00000654ff007816 */ /* 0x000fe20000000000 */
[----:B------:R-:W-:Y:S01]  /*4ed0*/  @!PT LDS RZ, [RZ] ;  /* 0x00000000fffff984 */ /* 0x000fe20000000800 */
[----:B------:R-:W-:Y:S01]  /*4ee0*/  @!PT LDS RZ, [RZ] ;  /* 0x00000000fffff984 */ /* 0x000fe20000000800 */
[----:B------:R-:W-:Y:S01]  /*4ef0*/  @!PT LDS RZ, [RZ] ;  /* 0x00000000fffff984 */ /* 0x000fe20000000800 */
[----:B------:R-:W-:Y:S01]  /*4f00*/  @!PT LDS RZ, [RZ] ;  /* 0x00000000fffff984 */ /* 0x000fe20000000800 */
[----:B------:R2:W-:Y:S06]  /*4f10*/  MEMBAR.ALL.CTA ;  /* 0x0000000000007992 */ /* 0x0005ec0000008000 */
[----:B--2---:R-:W2:Y:S01]  /*4f20*/  FENCE.VIEW.ASYNC.S ;  /* 0x00000000000073c6 */ /* 0x004ea20000000000 */
[----:B------:R-:W1:Y:S08]  /*4f30*/  @!P1 LDC R14, c[0x0][0xb20] ;  /* 0x0002c800ff0e9b82 */ /* 0x000e700000000800 */
[----:B------:R-:W1:Y:S01]  /*4f40*/  @!P1 LDC R9, c[0x0][0xb0c] ;  /* 0x0002c300ff099b82 */ /* 0x000e620000000800 */
[----:B--2---:R2:W-:Y:S01]  /*4f50*/  SYNCS.ARRIVE.TRANS64.RED.A1T0 RZ, [R0+URZ], RZ ;  /* 0x000000ff00ff79a7 */ /* 0x0045e200081004ff */
[----:B----4-:R-:W-:Y:S04]  /*4f60*/  LOP3.LUT P4, RZ, R18, 0x1, RZ, 0xc0, !PT ;  /* 0x0000000112ff7812 */ /* 0x010fe8000788c0ff */
[----:B------:R-:W-:Y:S09]  /*4f70*/  P2R R112, PR, RZ, 0x10 ;  /* 0x00000010ff707803 */ /* 0x000ff20000000000 */
[----:B------:R-:W-:Y:S02]  /*4f80*/  @P4 MOV R45, R16 ;  /* 0x00000010002d4202 */ /* 0x000fe40000000f00 */
[----:B------:R-:W-:Y:S01]  /*4f90*/  @P4 LOP3.LUT R43, R17, 0xffff, RZ, 0xc0, !PT ;  /* 0x0000ffff112b4812 */ /* 0x000fe200078ec0ff */
[----:B--23--:R-:W-:Y:S06]  /*4fa0*/  @!P0 BRA `(.L_x_96) ;  /* 0x0000000000a48947 */ /* 0x00cfec0003800000 */
[----:B------:R-:W-:Y:S01]  /*4fb0*/  IMAD.HI.U32 R21, R102, R39, RZ ;  /* 0x0000002766157227 */ /* 0x000fe200078e00ff */
[----:B------:R-:W-:Y:S02]  /*4fc0*/  ISETP.NE.AND P0, PT, R38, 0x1, PT ;  /* 0x000000012600780c */ /* 0x000fe40003f05270 */
[----:B------:R-:W-:Y:S01]  /*4fd0*/  ISETP.NE.AND P2, PT, R40, 0x1, PT ;  /* 0x000000012800780c */ /* 0x000fe20003f45270 */
[----:B------:R-:W-:Y:S01]  /*4fe0*/  IMAD.HI.U32 R20, R101, R90, RZ ;  /* 0x0000005a65147227 */ /* 0x000fe200078e00ff */
[----:B------:R-:W-:Y:S02]  /*4ff0*/  SHF.R.U32.HI R21, RZ, R100, R21 ;  /* 0x00000064ff157219 */ /* 0x000fe40000011615 */
[----:B------:R-:W-:Y:S01]  /*5000*/  ISETP.NE.AND P3, PT, R42, 0x1, PT ;  /* 0x000000012a00780c */ /* 0x000fe20003f65270 */
[----:B------:R-:W-:Y:S01]  /*5010*/  IMAD.HI.U32 R24, R45, R90, RZ ;  /* 0x0000005a2d187227 */ /* 0x000fe200078e00ff */
[----:B------:R-:W-:Y:S02]  /*5020*/  SHF.R.U32.HI R20, RZ, R91, R20 ;  /* 0x0000005bff147219 */ /* 0x000fe40000011614 */
[----:B------:R-:W-:Y:S01]  /*5030*/  SEL R3, R102, R21, !P0 ;  /* 0x0000001566037207 */ /* 0x000fe20004000000 */
[----:B------:R-:W-:Y:S01]  /*5040*/  IMAD.HI.U32 R21, R43, R39, RZ ;  /* 0x000000272b157227 */ /* 0x000fe200078e00ff */
[----:B------:R-:W-:Y:S02]  /*5050*/  SEL R7, R101, R20, !P3 ;  /* 0x0000001465077207 */ /* 0x000fe40005800000 */
[----:B------:R-:W-:Y:S01]  /*5060*/  SHF.R.U32.HI R24, RZ, R91, R24 ;  /* 0x0000005bff187219 */ /* 0x000fe20000011618 */
[-C--:B------:R-:W-:Y:S04]  /*5070*/  IMAD.HI.U32 R20, R3, R36.reuse, RZ ;  /* 0x0000002403147227 */ /* 0x080fe800078e00ff */
[----:B------:R-:W-:Y:S01]  /*5080*/  IMAD.HI.U32 R22, R7, R36, RZ ;  /* 0x0000002407167227 */ /* 0x000fe200078e00ff */
[-C--:B------:R-:W-:Y:S02]  /*5090*/  @P2 SHF.R.U32.HI R3, RZ, R37.reuse, R20 ;  /* 0x00000025ff032219 */ /* 0x080fe40000011614 */
[----:B------:R-:W-:Y:S02]  /*50a0*/  SHF.R.U32.HI R20, RZ, R100, R21 ;  /* 0x00000064ff147219 */ /* 0x000fe40000011615 */
[----:B------:R-:W-:Y:S01]  /*50b0*/  @P2 SHF.R.U32.HI R7, RZ, R37, R22 ;  /* 0x00000025ff072219 */ /* 0x000fe20000011616 */
[C---:B------:R-:W-:Y:S01]  /*50c0*/  IMAD R2, R40.reuse, R3, RZ ;  /* 0x0000000328027224 */ /* 0x040fe200078e02ff */
[----:B------:R-:W-:Y:S02]  /*50d0*/  SEL R5, R43, R20, !P0 ;  /* 0x000000142b057207 */ /* 0x000fe40004000000 */
[----:B------:R-:W-:Y:S01]  /*50e0*/  SEL R3, R45, R24, !P3 ;  /* 0x000000182d037207 */ /* 0x000fe20005800000 */
[----:B------:R-:W-:Y:S01]  /*50f0*/  IMAD R4, R40, R7, RZ ;  /* 0x0000000728047224 */ /* 0x000fe200078e02ff */
[C---:B------:R-:W-:Y:S01]  /*5100*/  ISETP.GE.AND P0, PT, R5.reuse, R2, PT ;  /* 0x000000020500720c */ /* 0x040fe20003f06270 */
[----:B------:R-:W-:Y:S03]  /*5110*/  IMAD.HI.U32 R6, R5, R36, RZ ;  /* 0x0000002405067227 */ /* 0x000fe600078e00ff */
[----:B------:R-:W-:Y:S01]  /*5120*/  ISETP.GE.OR P0, PT, R3, R4, P0 ;  /* 0x000000040300720c */ /* 0x000fe20000706670 */
[----:B------:R-:W-:Y:S01]  /*5130*/  IMAD.MOV R4, RZ, RZ, -R3 ;  /* 0x000000ffff047224 */ /* 0x000fe200078e0a03 */
[-C--:B------:R-:W-:Y:S03]  /*5140*/  SHF.R.U32.HI R6, RZ, R37.reuse, R6 ;  /* 0x00000025ff067219 */ /* 0x080fe60000011606 */
[----:B------:R-:W-:Y:S01]  /*5150*/  IMAD R45, R42, R4, R45 ;  /* 0x000000042a2d7224 */ /* 0x000fe200078e022d */
[----:B------:R-:W-:Y:S05]  /*5160*/  SEL R15, R5, R6, !P2 ;  /* 0x00000006050f7207 */ /* 0x000fea0005000000 */
[----:B------:R-:W-:Y:S02]  /*5170*/  IMAD.MOV R6, RZ, RZ, -R15 ;  /* 0x000000ffff067224 */ /* 0x000fe400078e0a0f */
[C---:B------:R-:W-:Y:S04]  /*5180*/  @!P0 IMAD.HI.U32 R2, R3.reuse, R36, RZ ;  /* 0x0000002403028227 */ /* 0x040fe800078e00ff */
[----:B------:R-:W-:Y:S01]  /*5190*/  IMAD R6, R40, R6, R5 ;  /* 0x0000000628067224 */ /* 0x000fe200078e0205 */
[----:B------:R-:W-:Y:S04]  /*51a0*/  @!P0 SHF.R.U32.HI R2, RZ, R37, R2 ;  /* 0x00000025ff028219 */ /* 0x000fe80000011602 */
[----:B------:R-:W-:Y:S02]  /*51b0*/  @!P0 SEL R0, R3, R2, !P2 ;  /* 0x0000000203008207 */ /* 0x000fe40005000000 */
[----:B------:R-:W-:Y:S02]  /*51c0*/  IADD3 R2, PT, PT, -R5, RZ, RZ ;  /* 0x000000ff05027210 */ /* 0x000fe40007ffe1ff */
[----:B------:R-:W-:Y:S01]  /*51d0*/  @!P0 IADD3 R8, PT, PT, R15, -R0, RZ ;  /* 0x800000000f088210 */ /* 0x000fe20007ffe0ff */
[----:B------:R-:W-:Y:S02]  /*51e0*/  @!P0 IMAD R0, R7, R6, R0 ;  /* 0x0000000607008224 */ /* 0x000fe400078e0200 */
[----:B------:R-:W-:Y:S02]  /*51f0*/  IMAD R43, R38, R2, R43 ;  /* 0x00000002262b7224 */ /* 0x000fe400078e022b */
[----:B------:R-:W-:Y:S02]  /*5200*/  @!P0 IMAD R5, R8, R40, R3 ;  /* 0x0000002808058224 */ /* 0x000fe400078e0203 */
[----:B------:R-:W-:Y:S04]  /*5210*/  @!P0 IMAD.MOV.U32 R3, RZ, RZ, R0 ;  /* 0x000000ffff038224 */ /* 0x000fe800078e0000 */
[----:B------:R-:W-:Y:S02]  /*5220*/  IMAD R45, R3, R42, R45 ;  /* 0x0000002a032d7224 */ /* 0x000fe400078e022d */
[----:B------:R-:W-:Y:S07]  /*5230*/  IMAD R43, R5, R38, R43 ;  /* 0x00000026052b7224 */ /* 0x000fee00078e022b */
.L_x_96:
[----:B------:R-:W-:Y:S01]  /*5240*/  @!P1 IMAD.HI.U32 R0, R45, R12, RZ ;  /* 0x0000000c2d009227 */ /* 0x000fe200078e00ff */
[----:B-1----:R-:W-:Y:S01]  /*5250*/  @!P1 ISETP.NE.AND P0, PT, R10, 0x1, PT ;  /* 0x000000010a00980c */ /* 0x002fe20003f05270 */
[----:B------:R-:W-:Y:S01]  /*5260*/  ULOP3.LUT UP0, URZ, UR42, 0x1b0, URZ, 0xc0, !UPT ;  /* 0x000001b02aff7892 */ /* 0x000fe2000f80c0ff */
[----:B------:R-:W-:Y:S01]  /*5270*/  @!P1 ISETP.NE.AND P2, PT, R9, 0x1, PT ;  /* 0x000000010900980c */ /* 0x000fe20003f45270 */
[----:B------:R-:W-:Y:S01]  /*5280*/  @!P1 IMAD.HI.U32 R3, R43, R11, RZ ;  /* 0x0000000b2b039227 */ /* 0x000fe200078e00ff */
[----:B------:R-:W-:Y:S02]  /*5290*/  @!P1 SHF.R.U32.HI R0, RZ, R13, R0 ;  /* 0x0000000dff009219 */ /* 0x000fe40000011600 */
[----:B------:R-:W-:Y:S01]  /*52a0*/  @P4 SHF.R.U32.HI R107, RZ, 0x10, R17 ;  /* 0x00000010ff6b4819 */ /* 0x000fe20000011611 */
[----:B------:R-:W-:Y:S01]  /*52b0*/  VIADD R114, R114, 0x1 ;  /* 0x0000000172727836 */ /* 0x000fe20000000000 */
[----:B------:R-:W-:Y:S02]  /*52c0*/  @!P1 SHF.R.U32.HI R2, RZ, R14, R3 ;  /* 0x0000000eff029219 */ /* 0x000fe40000011603 */
[----:B------:R-:W-:Y:S02]  /*52d0*/  @!P1 SEL R3, R45, R0, !P2 ;  /* 0x000000002d039207 */ /* 0x000fe40005000000 */
[----:B------:R-:W-:Y:S05]  /*52e0*/  @!P1 SEL R2, R43, R2, !P0 ;  /* 0x000000022b029207 */ /* 0x000fea0004000000 */
[----:B------:R-:W-:Y:S02]  /*52f0*/  @!P1 IMAD.IADD R0, R2, 0x1, -R3 ;  /* 0x0000000102009824 */ /* 0x000fe400078e0a03 */
[----:B------:R-:W-:Y:S02]  /*5300*/  @!P1 IMAD.IADD R2, R3, 0x1, -R2 ;  /* 0x0000000103029824 */ /* 0x000fe400078e0a02 */
[----:B------:R-:W-:Y:S02]  /*5310*/  @!P1 IMAD R45, R0, R9, R45 ;  /* 0x00000009002d9224 */ /* 0x000fe400078e022d */
[----:B------:R-:W-:Y:S01]  /*5320*/  @!P1 IMAD R43, R2, R10, R43 ;  /* 0x0000000a022b9224 */ /* 0x000fe200078e022b */
[----:B------:R-:W-:Y:S06]  /*5330*/  BRA.U !UP0, `(.L_x_97) ;  /* 0x0000000108407547 */ /* 0x000fec000b800000 */
[----:B------:R-:W1:Y:S01]  /*5340*/  LDCU.64 UR8, c[0x4][0x80] ;  /* 0x01001000ff0877ac */ /* 0x000e620008000a00 */
[----:B------:R-:W-:Y:S01]  /*5350*/  MOV R3, 0x0 ;  /* 0x0000000000037802 */ /* 0x000fe20000000f00 */
[----:B------:R-:W-:Y:S02]  /*5360*/  HFMA2 R12, -RZ, RZ, 0, 5.9604644775390625e-08 ;  /* 0x00000001ff0c7431 */ /* 0x000fe400000001ff */
[----:B------:R-:W-:Y:S02]  /*5370*/  IMAD.MOV.U32 R8, RZ, RZ, 0x70 ;  /* 0x00000070ff087424 */ /* 0x000fe400078e00ff */
[----:B------:R-:W-:Y:S01]  /*5380*/  IMAD.MOV.U32 R13, RZ, RZ, RZ ;  /* 0x000000ffff0d7224 */ /* 0x000fe200078e00ff */
[----:B------:R-:W2:Y:S01]  /*5390*/  LDCU.64 UR6, c[0x4][0x88] ;  /* 0x01001100ff0677ac */ /* 0x000ea20008000a00 */
[----:B------:R-:W3:Y:S01]  /*53a0*/  LDC.64 R2, c[0x4][R3] ;  /* 0x0100000003027b82 */ /* 0x000ee20000000a00 */
[----:B------:R-:W4:Y:S01]  /*53b0*/  LDCU.64 UR4, c[0x4][0x8] ;  /* 0x01000100ff0477ac */ /* 0x000f220008000a00 */
[----:B-1----:R-:W-:Y:S01]  /*53c0*/  MOV R5, UR9 ;  /* 0x0000000900057c02 */ /* 0x002fe20008000f00 */
[----:B------:R-:W-:Y:S01]  /*53d0*/  IMAD.U32 R4, RZ, RZ, UR8 ;  /* 0x00000008ff047e24 */ /* 0x000fe2000f8e00ff */
[----:B--2---:R-:W-:Y:S01]  /*53e0*/  MOV R7, UR7 ;  /* 0x0000000700077c02 */ /* 0x004fe20008000f00 */
[----:B------:R-:W-:Y:S01]  /*53f0*/  IMAD.U32 R6, RZ, RZ, UR6 ;  /* 0x00000006ff067e24 */ /* 0x000fe2000f8e00ff */
[----:B----4-:R-:W-:Y:S01]  /*5400*/  MOV R11, UR5 ;  /* 0x00000005000b7c02 */ /* 0x010fe20008000f00 */
[----:B------:R-:W-:Y:S02]  /*5410*/  IMAD.U32 R10, RZ, RZ, UR4 ;  /* 0x00000004ff0a7e24 */ /* 0x000fe4000f8e00ff */
[----:B------:R-:W-:Y:S07]  /*5420*/  LEPC R20, `(.L_x_97) ;  /* 0x000000001014794e */ /* 0x000fee0000000000 */
[----:B---3-5:R-:W-:Y:S05]  /*5430*/  CALL.ABS.NOINC R2 ;  /* 0x0000000002007343 */ /* 0x028fea0003c00000 */
.L_x_97:
[----:B------:R-:W-:Y:S01]  /*5440*/  LOP3.LUT P0, RZ, R111, 0x1b0, RZ, 0xc0, !PT ;  /* 0x000001b06fff7812 */ /* 0x000fe2000780c0ff */
[----:B------:R-:W-:Y:S11]  /*5450*/  BSSY.RECONVERGENT B6, `(.L_x_98) ;  /* 0x0000013000067945 */ /* 0x000ff60003800200 */
[----:B------:R-:W-:Y:S01]  /*5460*/  @!UPT UIADD3 URZ, UPT, UPT, URZ, URZ, URZ ;  /* 0x000000fffffff290 */ /* 0x000fe2000fffe0ff */
[----:B------:R-:W-:Y:S05]  /*5470*/  @!P0 BRA `(.L_x_99) ;  /* 0x0000000000408947 */ /* 0x000fea0003800000 */
        /* <DEDUP_REMOVED lines=16> */
.L_x_99:
[----:B------:R-:W-:Y:S05]  /*5580*/  BSYNC.RECONVERGENT B6 ;  /* 0x0000000000067941 */ /* 0x000fea0003800200 */
.L_x_98:
[----:B------:R-:W-:Y:S01]  /*5590*/  ISETP.NE.U32.AND P3, PT, R88, RZ, PT ;  /* 0x000000ff5800720c */ /* 0x000fe20003f65070 */
[----:B------:R-:W-:Y:S01]  /*55a0*/  UISETP.NE.AND UP1, UPT, UR44, URZ, UPT ;  /* 0x000000ff2c00728c */ /* 0x000fe2000bf25270 */
[----:B------:R-:W-:Y:S02]  /*55b0*/  ISETP.NE.U32.AND P4, PT, R84, RZ, PT ;  /* 0x000000ff5400720c */ /* 0x000fe40003f85070 */
[----:B------:R-:W-:Y:S02]  /*55c0*/  ISETP.NE.AND.EX P3, PT, R89, RZ, PT, P3 ;  /* 0x000000ff5900720c */ /* 0x000fe40003f65330 */
[----:B------:R-:W-:Y:S02]  /*55d0*/  PLOP3.LUT P1, PT, PT, PT, PT, 0x8, 0x80 ;  /* 0x000000000080781c */ /* 0x000fe40003f2e170 */
[----:B------:R-:W-:Y:S02]  /*55e0*/  PLOP3.LUT P0, PT, PT, PT, UP1, 0x80, 0x8 ;  /* 0x000000000008781c */ /* 0x000fe40003f0f018 */
[----:B------:R-:W-:Y:S02]  /*55f0*/  ISETP.NE.AND.EX P4, PT, R85, RZ, PT, P4 ;  /* 0x000000ff5500720c */ /* 0x000fe40003f85340 */
[----:B------:R-:W1:Y:S09]  /*5600*/  @UP1 LDCU.64 UR4, c[0x0][0x888] ;  /* 0x00011100ff0417ac */ /* 0x000e720008000a00 */
[----:B------:R-:W-:Y:S01]  /*5610*/  @P0 PLOP3.LUT P1, PT, P3, PT, PT, 0x80, 0x8 ;  /* 0x000000000008081c */ /* 0x000fe20001f2f070 */
[----:B-1----:R-:W-:Y:S04]  /*5620*/  @UP1 UISETP.NE.U32.AND UP0, UPT, UR4, URZ, UPT ;  /* 0x000000ff0400128c */ /* 0x002fe8000bf05070 */
[----:B------:R-:W-:Y:S04]  /*5630*/  @UP1 UISETP.NE.AND.EX UP0, UPT, UR5, URZ, UPT, UP0 ;  /* 0x000000ff0500128c */ /* 0x000fe8000bf05300 */
[----:B------:R-:W-:Y:S01]  /*5640*/  @UP1 USEL UR4, URZ, 0xffffffff, UP0 ;  /* 0xffffffffff041887 */ /* 0x000fe20008000000 */
[----:B------:R-:W-:Y:S11]  /*5650*/  @!P3 BRA `(.L_x_100) ;  /* 0x00000000002cb947 */ /* 0x000ff60003800000 */
[----:B------:R-:W-:Y:S01]  /*5660*/  ISETP.NE.U32.AND P2, PT, R86, RZ, PT ;  /* 0x000000ff5600720c */ /* 0x000fe20003f45070 */
[----:B------:R-:W-:Y:S03]  /*5670*/  IMAD.MOV.U32 R95, RZ, RZ, 0x1 ;  /* 0x00000001ff5f7424 */ /* 0x000fe600078e00ff */
[----:B------:R-:W-:Y:S11]  /*5680*/  ISETP.NE.AND.EX P2, PT, R87, RZ, PT, P2 ;  /* 0x000000ff5700720c */ /* 0x000ff60003f45320 */
[----:B------:R-:W-:Y:S02]  /*5690*/  @!UPT UIADD3 URZ, UPT, UPT, URZ, URZ, URZ ;  /* 0x000000fffffff290 */ /* 0x000fe4000fffe0ff */
[----:B------:R-:W1:Y:S01]  /*56a0*/  @P2 LDC.64 R2, c[0x0][0x888] ;  /* 0x00022200ff022b82 */ /* 0x000e620000000a00 */
[----:B------:R-:W-:Y:S04]  /*56b0*/  @P2 IMAD R0, R88, UR36, RZ ;  /* 0x0000002458002c24 */ /* 0x000fe8000f8e02ff */
[----:B-1----:R-:W-:Y:S04]  /*56c0*/  @P2 IMAD.WIDE R2, R0, 0x4, R2 ;  /* 0x0000000400022825 */ /* 0x002fe800078e0202 */
[----:B------:R-:W-:Y:S01]  /*56d0*/  HFMA2 R0, -RZ, RZ, 0, 5.9604644775390625e-08 ;  /* 0x00000001ff007431 */ /* 0x000fe200000001ff */
[----:B-----5:R1:W5:Y:S04]  /*56e0*/  @P2 LDG.E R49, desc[UR40][R2.64] ;  /* 0x0000002802312981 */ /* 0x020368000c1e1900 */
[----:B------:R-:W-:Y:S01]  /*56f0*/  @!P2 PRMT R95, R0, 0x7610, R95 ;  /* 0x00007610005fa816 */ /* 0x000fe2000000005f */
[----:B-1----:R-:W2:Y:S06]  /*5700*/  @!P2 LDC R49, c[0x0][0x880] ;  /* 0x00022000ff31ab82 */ /* 0x002eac0000000800 */
.L_x_100:
[----:B------:R-:W-:Y:S05]  /*5710*/  @!P4 BRA `(.L_x_101) ;  /* 0x000000000020c947 */ /* 0x000fea0003800000 */
[----:B------:R-:W-:Y:S04]  /*5720*/  ISETP.NE.U32.AND P2, PT, R82, RZ, PT ;  /* 0x000000ff5200720c */ /* 0x000fe80003f45070 */
[----:B------:R-:W-:Y:S11]  /*5730*/  ISETP.NE.AND.EX P2, PT, R83, RZ, PT, P2 ;  /* 0x000000ff5300720c */ /* 0x000ff60003f45320 */
[----:B------:R-:W-:Y:S02]  /*5740*/  @!UPT UIADD3 URZ, UPT, UPT, URZ, URZ, URZ ;  /* 0x000000fffffff290 */ /* 0x000fe4000fffe0ff */
[----:B------:R-:W1:Y:S01]  /*5750*/  @P2 LDC.64 R2, c[0x0][0x8a8] ;  /* 0x00022a00ff022b82 */ /* 0x000e620000000a00 */
[----:B------:R-:W-:Y:S04]  /*5760*/  @P2 IMAD R0, R84, UR36, RZ ;  /* 0x0000002454002c24 */ /* 0x000fe8000f8e02ff */
[----:B-1----:R-:W-:Y:S05]  /*5770*/  @P2 IMAD.WIDE R2, R0, 0x4, R2 ;  /* 0x0000000400022825 */ /* 0x002fea00078e0202 */
[----:B-----5:R1:W5:Y:S02]  /*5780*/  @P2 LDG.E R46, desc[UR40][R2.64] ;  /* 0x00000028022e2981 */ /* 0x020364000c1e1900 */
[----:B-1----:R-:W3:Y:S02]  /*5790*/  @!P2 LDC R46, c[0x0][0x8a0] ;  /* 0x00022800ff2eab82 */ /* 0x002ee40000000800 */
.L_x_101:
[----:B--2--5:R-:W-:Y:S01]  /*57a0*/  @P0 FSETP.NEU.AND P4, PT, R49, RZ, PT ;  /* 0x000000ff3100020b */ /* 0x024fe20003f8d000 */
[----:B------:R-:W-:Y:S01]  /*57b0*/  IMAD.U32 R0, RZ, RZ, UR4 ;  /* 0x00000004ff007e24 */ /* 0x000fe2000f8e00ff */
[----:B------:R-:W-:Y:S01]  /*57c0*/  @P0 LOP3.LUT P2, RZ, R95, 0xff, RZ, 0xc0, !PT ;  /* 0x000000ff5fff0812 */ /* 0x000fe2000784c0ff */
[----:B------:R-:W-:Y:S01]  /*57d0*/  BSSY B1, `(.L_x_102) ;  /* 0x0000034000017945 */ /* 0x000fe20003800000 */
[----:B------:R-:W-:Y:S01]  /*57e0*/  @P0 SEL R3, RZ, 0xffffffff, P4 ;  /* 0xffffffffff030807 */ /* 0x000fe20002000000 */
[C---:B------:R-:W-:Y:S01]  /*57f0*/  IMAD R32, R44.reuse, 0x20, R47 ;  /* 0x000000202c207824 */ /* 0x040fe200078e022f */
[----:B------:R-:W-:Y:S02]  /*5800*/  LEA R113, R44, UR43, 0x3 ;  /* 0x0000002b2c717c11 */ /* 0x000fe4000f8e18ff */
[----:B------:R-:W-:Y:S02]  /*5810*/  CS2R R54, SRZ ;  /* 0x0000000000367805 */ /* 0x000fe4000001ff00 */
[----:B------:R-:W-:Y:S02]  /*5820*/  @P1 SEL R3, R0, R3, !P2 ;  /* 0x0000000300031207 */ /* 0x000fe40005000000 */
[----:B------:R-:W-:Y:S02]  /*5830*/  CS2R R52, SRZ ;  /* 0x0000000000347805 */ /* 0x000fe4000001ff00 */
[----:B------:R-:W-:Y:S02]  /*5840*/  SHF.L.U32 R2, R110, 0x1f, RZ ;  /* 0x0000001f6e027819 */ /* 0x000fe400000006ff */
[----:B------:R-:W-:Y:S02]  /*5850*/  CS2R R58, SRZ ;  /* 0x00000000003a7805 */ /* 0x000fe4000001ff00 */
[----:B------:R-:W-:Y:S02]  /*5860*/  @P0 LOP3.LUT R3, R3, 0x1, RZ, 0xc0, !PT ;  /* 0x0000000103030812 */ /* 0x000fe400078ec0ff */
[----:B------:R-:W-:Y:S02]  /*5870*/  CS2R R56, SRZ ;  /* 0x0000000000387805 */ /* 0x000fe4000001ff00 */
[----:B------:R-:W-:Y:S02]  /*5880*/  PLOP3.LUT P5, PT, PT, PT, PT, 0x8, 0x80 ;  /* 0x000000000080781c */ /* 0x000fe40003fae170 */
[----:B------:R-:W-:Y:S11]  /*5890*/  ISETP.NE.U32.OR P1, PT, R3, 0x1, !P0 ;  /* 0x000000010300780c */ /* 0x000ff60004725470 */
[----:B------:R-:W-:Y:S02]  /*58a0*/  @!UPT UIADD3 URZ, UPT, UPT, URZ, URZ, URZ ;  /* 0x000000fffffff290 */ /* 0x000fe4000fffe0ff */
[----:B------:R-:W-:Y:S04]  /*58b0*/  @P1 SHF.L.U32 R4, R108, 0x1f, RZ ;  /* 0x0000001f6c041819 */ /* 0x000fe800000006ff */
[----:B------:R-:W1:Y:S01]  /*58c0*/  @P1 SYNCS.PHASECHK.TRANS64.TRYWAIT P0, [UR43+0x40], R4 ;  /* 0x00004004ff0015a7 */ /* 0x000e62000800112b */
[----:B------:R2:W4:Y:S01]  /*58d0*/  SYNCS.PHASECHK.TRANS64.TRYWAIT P4, [R113+URZ+0x80], R2 ;  /* 0x00008002710075a7 */ /* 0x00052200080811ff */
[----:B-1----:R-:W-:Y:S01]  /*58e0*/  @P1 PLOP3.LUT P5, PT, P0, PT, PT, 0x8, 0x80 ;  /* 0x000000000080181c */ /* 0x002fe200007ae170 */
[----:B------:R-:W-:Y:S01]  /*58f0*/  @!UPT UIADD3 URZ, UPT, UPT, URZ, URZ, URZ ;  /* 0x000000fffffff290 */ /* 0x000fe2000fffe0ff */
[----:B--2-4-:R-:W-:Y:S11]  /*5900*/  @!P1 BRA `(.L_x_103) ;  /* 0x0000000000809947 */ /* 0x014ff60003800000 */
[----:B------:R-:W-:Y:S01]  /*5910*/  ISETP.NE.U32.AND P0, PT, RZ, UR38, PT ;  /* 0x00000026ff007c0c */ /* 0x000fe2000bf05070 */
[----:B------:R-:W-:Y:S01]  /*5920*/  BSSY B0, `(.L_x_104) ;  /* 0x0000012000007945 */ /* 0x000fe20003800000 */
[----:B------:R-:W-:Y:S02]  /*5930*/  FSETP.NEU.AND P2, PT, R49, RZ, PT ;  /* 0x000000ff3100720b */ /* 0x000fe40003f4d000 */
[----:B------:R-:W-:Y:S02]  /*5940*/  CS2R R58, SRZ ;  /* 0x00000000003a7805 */ /* 0x000fe4000001ff00 */
[----:B------:R-:W-:Y:S02]  /*5950*/  ISETP.NE.AND.EX P0, PT, RZ, UR39, PT, P0 ;  /* 0x00000027ff007c0c */ /* 0x000fe4000bf05300 */
[----:B------:R-:W-:Y:S02]  /*5960*/  CS2R R56, SRZ ;  /* 0x0000000000387805 */ /* 0x000fe4000001ff00 */
[----:B------:R-:W-:Y:S02]  /*5970*/  LOP3.LUT P1, RZ, R95, 0xff, RZ, 0xc0, !PT ;  /* 0x000000ff5fff7812 */ /* 0x000fe4000782c0ff */
[----:B------:R-:W-:Y:S02]  /*5980*/  CS2R R54, SRZ ;  /* 0x0000000000367805 */ /* 0x000fe4000001ff00 */
[----:B------:R-:W-:Y:S02]  /*5990*/  SEL R0, RZ, 0xffffffff, P2 ;  /* 0xffffffffff007807 */ /* 0x000fe40001000000 */
[----:B------:R-:W-:Y:S02]  /*59a0*/  CS2R R52, SRZ ;  /* 0x0000000000347805 */ /* 0x000fe4000001ff00 */
[----:B------:R-:W-:Y:S04]  /*59b0*/  SEL R3, RZ, 0xffffffff, P0 ;  /* 0xffffffffff037807 */ /* 0x000fe80000000000 */
[----:B------:R-:W-:Y:S04]  /*59c0*/  @P3 SEL R0, R3, R0, !P1 ;  /* 0x0000000003003207 */ /* 0x000fe80004800000 */
[----:B------:R-:W-:Y:S04]  /*59d0*/  LOP3.LUT R0, R0, 0x1, RZ, 0xc0, !PT ;  /* 0x0000000100007812 */ /* 0x000fe800078ec0ff */
[----:B------:R-:W-:Y:S01]  /*59e0*/  ISETP.NE.U32.AND P0, PT, R0, 0x1, PT ;  /* 0x000000010000780c */ /* 0x000fe20003f05070 */
[----:B------:R-:W-:Y:S01]  /*59f0*/  @!UPT UIADD3 URZ, UPT, UPT, URZ, URZ, URZ ;  /* 0x000000fffffff290 */ /* 0x000fe2000fffe0ff */
[----:B------:R-:W-:Y:S11]  /*5a00*/  @!P5 BRA `(.L_x_105) ;  /* 0x00000000000cd947 */ /* 0x000ff60003800000 */
[----:B------:R-:W-:Y:S04]  /*5a10*/  SHF.L.U32 R3, R108, 0x1f, RZ ;  /* 0x0000001f6c037819 */ /* 0x000fe800000006ff */
[----:B------:R-:W1:Y:S02]  /*5a20*/  SYNCS.PHASECHK.TRANS64.TRYWAIT P1, [UR43+0x40], R3 ;  /* 0x00004003ff0075a7 */ /* 0x000e64000802112b */
[----:B-1----:R-:W-:Y:S05]  /*5a30*/  @!P1 BRA `(.L_x_106) ;  /* 0x00000014009c9947 */ /* 0x002fea0003800000 */
.L_x_105:
[----:B------:R-:W-:Y:S05]  /*5a40*/  BSYNC B0 ;  /* 0x0000000000007941 */ /* 0x000fea0003800000 */
.L_x_104:
[----:B------:R2:W4:Y:S01]  /*5a50*/  @P0 LDS.128 R56, [R105+UR43+0x200] ;  /* 0x0002002b69380984 */ /* 0x0005220008000c00 */
[----:B------:R-:W-:Y:S01]  /*5a60*/  UIADD3 UR4, UPT, UPT, UR43, 0x48, URZ ;  /* 0x000000482b047890 */ /* 0x000fe2000fffe0ff */
[----:B------:R-:W-:Y:S02]  /*5a70*/  LOP3.LUT R108, R108, 0x1, RZ, 0x3c, !PT ;  /* 0x000000016c6c7812 */ /* 0x000fe400078e3cff */
[----:B------:R2:W1:Y:S01]  /*5a80*/  @P0 LDS.128 R52, [R104+0x10] ;  /* 0x0000100068340984 */ /* 0x0004620000000c00 */
[----:B------:R-:W-:Y:S01]  /*5a90*/  UPRMT UR4, UR37, 0x654, UR4 ;  /* 0x0000065425047896 */ /* 0x000fe20008000004 */
[----:B------:R-:W-:Y:S01]  /*5aa0*/  @!PT LDS RZ, [RZ] ;  /* 0x00000000fffff984 */ /* 0x000fe20000000800 */
[----:B------:R-:W-:Y:S01]  /*5ab0*/  @!PT LDS RZ, [RZ] ;  /* 0x00000000fffff984 */ /* 0x000fe20000000800 */
[----:B------:R-:W-:Y:S01]  /*5ac0*/  @!PT LDS RZ, [RZ] ;  /* 0x00000000fffff984 */ /* 0x000fe20000000800 */
[----:B------:R-:W-:Y:S01]  /*5ad0*/  @!PT LDS RZ, [RZ] ;  /* 0x00000000fffff984 */ /* 0x000fe20000000800 */
[----:B------:R5:W-:Y:S06]  /*5ae0*/  MEMBAR.ALL.CTA ;  /* 0x0000000000007992 */ /* 0x000bec0000008000 */
[----:B-----5:R-:W5:Y:S02]  /*5af0*/  FENCE.VIEW.ASYNC.S ;  /* 0x00000000000073c6 */ /* 0x020f640000000000 */
[----:B-----5:R-:W-:Y:S03]  /*5b00*/  SYNCS.ARRIVE.TRANS64.RED.A1T0 RZ, [UR4], RZ ;  /* 0x000000ffffff79a7 */ /* 0x020fe60008100404 */
.L_x_103:
[----:B------:R-:W-:Y:S05]  /*5b10*/  BSYNC B1 ;  /* 0x0000000000017941 */ /* 0x000fea0003800000 */
.L_x_102:
[----:B-1----:R-:W-:Y:S04]  /*5b20*/  SHF.R.U32.HI R3, RZ, 0x15, R32 ;  /* 0x00000015ff037819 */ /* 0x002fe80000011620 */
[----:B------:R-:W-:Y:S01]  /*5b30*/  LOP3.LUT P0, RZ, R3, 0x3, R106, 0x48, !PT ;  /* 0x0000000303ff7812 */ /* 0x000fe2000780486a */
[----:B------:R-:W-:Y:S01]  /*5b40*/  @!UPT UIADD3 URZ, UPT, UPT, URZ, URZ, URZ ;  /* 0x000000fffffff290 */ /* 0x000fe2000fffe0ff */
[----:B------:R-:W-:Y:S11]  /*5b50*/  @P4 BRA `(.L_x_107) ;  /* 0x0000000000084947 */ /* 0x000ff60003800000 */
[----:B------:R-:W1:Y:S02]  /*5b60*/  SYNCS.PHASECHK.TRANS64.TRYWAIT P1, [R113+URZ+0x80], R2 ;  /* 0x00008002710075a7 */ /* 0x000e6400080211ff */
[----:B-1----:R-:W-:Y:S05]  /*5b70*/  @!P1 BRA `(.L_x_108) ;  /* 0x0000001400649947 */ /* 0x002fea0003800000 */
.L_x_107:
[----:B------:R-:W-:Y:S05]  /*5b80*/  @!P0 BRA `(.L_x_109) ;  /* 0x0000000000408947 */ /* 0x000fea0003800000 */
[----:B------:R-:W1:Y:S01]  /*5b90*/  LDCU.64 UR8, c[0x4][0x70] ;  /* 0x01000e00ff0877ac */ /* 0x000e620008000a00 */
[----:B------:R-:W-:Y:S01]  /*5ba0*/  MOV R3, 0x0 ;  /* 0x0000000000037802 */ /* 0x000fe20000000f00 */
[----:B------:R-:W-:Y:S02]  /*5bb0*/  HFMA2 R12, -RZ, RZ, 0, 5.9604644775390625e-08 ;  /* 0x00000001ff0c7431 */ /* 0x000fe400000001ff */
[----:B------:R-:W-:Y:S02]  /*5bc0*/  IMAD.MOV.U32 R8, RZ, RZ, 0x192 ;  /* 0x00000192ff087424 */ /* 0x000fe400078e00ff */
[----:B------:R-:W-:Y:S01]  /*5bd0*/  IMAD.MOV.U32 R13, RZ, RZ, RZ ;  /* 0x000000ffff0d7224 */ /* 0x000fe200078e00ff */
[----:B------:R-:W5:Y:S01]  /*5be0*/  LDCU.64 UR6, c[0x4][0x78] ;  /* 0x01000f00ff0677ac */ /* 0x000f620008000a00 */
[----:B------:R-:W2:Y:S01]  /*5bf0*/  LDC.64 R2, c[0x4][R3] ;  /* 0x0100000003027b82 */ /* 0x000ea20000000a00 */
[----:B------:R-:W3:Y:S01]  /*5c00*/  LDCU.64 UR4, c[0x4][0x10] ;  /* 0x01000200ff0477ac */ /* 0x000ee20008000a00 */
[----:B-1----:R-:W-:Y:S01]  /*5c10*/  MOV R5, UR9 ;  /* 0x0000000900057c02 */ /* 0x002fe20008000f00 */
[----:B------:R-:W-:Y:S01]  /*5c20*/  IMAD.U32 R4, RZ, RZ, UR8 ;  /* 0x00000008ff047e24 */ /* 0x000fe2000f8e00ff */
[----:B-----5:R-:W-:Y:S01]  /*5c30*/  MOV R7, UR7 ;  /* 0x0000000700077c02 */ /* 0x020fe20008000f00 */
[----:B------:R-:W-:Y:S01]  /*5c40*/  IMAD.U32 R6, RZ, RZ, UR6 ;  /* 0x00000006ff067e24 */ /* 0x000fe2000f8e00ff */
[----:B---3--:R-:W-:Y:S01]  /*5c50*/  MOV R11, UR5 ;  /* 0x00000005000b7c02 */ /* 0x008fe20008000f00 */
[----:B------:R-:W-:Y:S02]  /*5c60*/  IMAD.U32 R10, RZ, RZ, UR4 ;  /* 0x00000004ff0a7e24 */ /* 0x000fe4000f8e00ff */
[----:B------:R-:W-:Y:S07]  /*5c70*/  LEPC R20, `(.L_x_109) ;  /* 0x000000001014794e */ /* 0x000fee0000000000 */
[----:B--2-4-:R-:W-:Y:S05]  /*5c80*/  CALL.ABS.NOINC R2 ;  /* 0x0000000002007343 */ /* 0x014fea0003c00000 */
.L_x_109:
[----:B------:R-:W-:Y:S01]  /*5c90*/  LOP3.LUT P0, RZ, R103, 0x60, RZ, 0xc0, !PT ;  /* 0x0000006067ff7812 */ /* 0x000fe2000780c0ff */
[----:B------:R-:W-:Y:S05]  /*5ca0*/  WARPSYNC.ALL ;  /* 0x0000000000007948 */ /* 0x000fea0003800000 */
[----:B------:R-:W-:Y:S01]  /*5cb0*/  R2UR UR4, R32 ;  /* 0x00000000200472ca */ /* 0x000fe200000e0000 */
[----:B------:R-:W-:Y:S01]  /*5cc0*/  BSSY.RECONVERGENT B0, `(.L_x_110) ;  /* 0x000009e000007945 */ /* 0x000fe20003800200 */
[-C--:B----4-:R-:W-:Y:S02]  /*5cd0*/  F2FP.F16.E5M2.UNPACK_B R50, R56.reuse ;  /* 0x00000038ff32723e */ /* 0x090fe400020004ff */
[----:B------:R-:W-:Y:S02]  /*5ce0*/  F2FP.F16.E5M2.UNPACK_B R63, R56.H1 ;  /* 0x00000038ff3f723e */ /* 0x000fe400030004ff */
[-C--:B------:R-:W-:Y:S01]  /*5cf0*/  F2FP.F16.E5M2.UNPACK_B R56, R57.reuse ;  /* 0x00000039ff38723e */ /* 0x080fe200020004ff */
[--C-:B------:R-:W-:Y:S01]  /*5d00*/  HADD2.F32 R48, -RZ, R50.reuse.H0_H0 ;  /* 0x20000032ff307230 */ /* 0x100fe20000004100 */
[----:B------:R-:W-:Y:S01]  /*5d10*/  F2FP.F16.E5M2.UNPACK_B R57, R57.H1 ;  /* 0x00000039ff39723e */ /* 0x000fe200030004ff */
[----:B------:R-:W-:Y:S01]  /*5d20*/  HADD2.F32 R50, -RZ, R50.H1_H1 ;  /* 0x30000032ff327230 */ /* 0x000fe20000004100 */
[-C--:B------:R-:W-:Y:S01]  /*5d30*/  F2FP.F16.E5M2.UNPACK_B R66, R52.reuse ;  /* 0x00000034ff42723e */ /* 0x080fe200020004ff */
[--C-:B------:R-:W-:Y:S01]  /*5d40*/  HADD2.F32 R51, -RZ, R63.reuse.H0_H0 ;  /* 0x2000003fff337230 */ /* 0x100fe20000004100 */
[----:B------:R-:W-:Y:S01]  /*5d50*/  F2FP.F16.E5M2.UNPACK_B R68, R52.H1 ;  /* 0x00000034ff44723e */ /* 0x000fe200030004ff */
[----:B------:R-:W1:Y:S01]  /*5d60*/  LDTM.x32 R4, tmem[UR4] ;  /* 0x00000004000479ee */ /* 0x000e6200082c0000 */
[----:B------:R-:W-:Y:S01]  /*5d70*/  NOP ;  /* 0x0000000000007918 */ /* 0x000fe20000000000 */
[----:B------:R-:W-:Y:S01]  /*5d80*/  IADD3 R113, PT, PT, R113, 0xa0, RZ ;  /* 0x000000a071717810 */ /* 0x000fe20007ffe0ff */
[--C-:B------:R-:W-:Y:S01]  /*5d90*/  HADD2.F32 R65, -RZ, R66.reuse.H0_H0 ;  /* 0x20000042ff417230 */ /* 0x100fe20000004100 */
[----:B------:R-:W-:Y:S01]  /*5da0*/  F2FP.F16.E5M2.UNPACK_B R61, R58 ;  /* 0x0000003aff3d723e */ /* 0x000fe200020004ff */
[----:B------:R-:W-:Y:S01]  /*5db0*/  HADD2.F32 R66, -RZ, R66.H1_H1 ;  /* 0x30000042ff427230 */ /* 0x000fe20000004100 */
[----:B------:R-:W-:Y:S01]  /*5dc0*/  LOP3.LUT R113, R113, 0xfefffff8, RZ, 0xc0, !PT ;  /* 0xfefffff871717812 */ /* 0x000fe200078ec0ff */
[----:B------:R-:W-:Y:S01]  /*5dd0*/  HADD2.F32 R52, -RZ, R63.H1_H1 ;  /* 0x3000003fff347230 */ /* 0x000fe20000004100 */
[-C--:B------:R-:W-:Y:S01]  /*5de0*/  F2FP.F16.E5M2.UNPACK_B R70, R53.reuse ;  /* 0x00000035ff46723e */ /* 0x080fe200020004ff */
[----:B------:R-:W-:Y:S01]  /*5df0*/  HADD2.F32 R67, -RZ, R68.H0_H0 ;  /* 0x20000044ff437230 */ /* 0x000fe20000004100 */
[----:B-1----:R1:W-:Y:S01]  /*5e00*/  SYNCS.ARRIVE.TRANS64.RED.A1T0 RZ, [R113+URZ], RZ ;  /* 0x000000ff71ff79a7 */ /* 0x0023e200081004ff */
[----:B------:R-:W-:Y:S01]  /*5e10*/  F2FP.F16.E5M2.UNPACK_B R72, R53.H1 ;  /* 0x00000035ff48723e */ /* 0x000fe200030004ff */
[----:B------:R-:W-:Y:S01]  /*5e20*/  HADD2.F32 R53, -RZ, R56.H0_H0 ;  /* 0x20000038ff357230 */ /* 0x000fe20000004100 */
[-C--:B------:R-:W-:Y:S01]  /*5e30*/  F2FP.F16.E5M2.UNPACK_B R74, R54.reuse ;  /* 0x00000036ff4a723e */ /* 0x080fe200020004ff */
[----:B------:R-:W-:Y:S01]  /*5e40*/  HADD2.F32 R69, -RZ, R70.H0_H0 ;  /* 0x20000046ff457230 */ /* 0x000fe20000004100 */
[----:B------:R-:W-:Y:S01]  /*5e50*/  F2FP.F16.E5M2.UNPACK_B R76, R54.H1 ;  /* 0x00000036ff4c723e */ /* 0x000fe200030004ff */
[----:B------:R-:W-:Y:S01]  /*5e60*/  HADD2.F32 R54, -RZ, R56.H1_H1 ;  /* 0x30000038ff367230 */ /* 0x000fe20000004100 */
[----:B------:R-:W-:Y:S01]  /*5e70*/  F2FP.F16.E5M2.UNPACK_B R60, R58.H1 ;  /* 0x0000003aff3c723e */ /* 0x000fe200030004ff */
[----:B------:R-:W-:Y:S01]  /*5e80*/  HADD2.F32 R58, -RZ, R61.H1_H1 ;  /* 0x3000003dff3a7230 */ /* 0x000fe20000004100 */
[----:B------:R-:W-:Y:S01]  /*5e90*/  F2FP.F16.E5M2.UNPACK_B R78, R55 ;  /* 0x00000037ff4e723e */ /* 0x000fe200020004ff */
[----:B------:R-:W-:Y:S01]  /*5ea0*/  HADD2.F32 R71, -RZ, R70.H1_H1 ;  /* 0x30000046ff477230 */ /* 0x000fe20000004100 */
[----:B------:R-:W-:Y:S01]  /*5eb0*/  F2FP.F16.E5M2.UNPACK_B R62, R59 ;  /* 0x0000003bff3e723e */ /* 0x000fe200020004ff */
[--C-:B------:R-:W-:Y:S01]  /*5ec0*/  HADD2.F32 R73, -RZ, R74.reuse.H0_H0 ;  /* 0x2000004aff497230 */ /* 0x100fe20000004100 */
[----:B------:R-:W-:Y:S01]  /*5ed0*/  F2FP.F16.E5M2.UNPACK_B R80, R55.H1 ;  /* 0x00000037ff50723e */ /* 0x000fe200030004ff */
[C---:B---3--:R-:W-:Y:S01]  /*5ee0*/  FMUL R4, R46.reuse, R4 ;  /* 0x000000042e047220 */ /* 0x048fe20000400000 */
[C---:B------:R-:W-:Y:S01]  /*5ef0*/  FMUL R5, R46.reuse, R5 ;  /* 0x000000052e057220 */ /* 0x040fe20000400000 */
[C---:B------:R-:W-:Y:S01]  /*5f00*/  FMUL R8, R46.reuse, R8 ;  /* 0x000000082e087220 */ /* 0x040fe20000400000 */
[C---:B------:R-:W-:Y:S01]  /*5f10*/  FMUL R9, R46.reuse, R9 ;  /* 0x000000092e097220 */ /* 0x040fe20000400000 */
[C---:B------:R-:W-:Y:S01]  /*5f20*/  FFMA R4, R49.reuse, R48, R4 ;  /* 0x0000003031047223 */ /* 0x040fe20000000004 */
[C---:B------:R-:W-:Y:S01]  /*5f30*/  FFMA R5, R49.reuse, R50, R5 ;  /* 0x0000003231057223 */ /* 0x040fe20000000005 */
[C---:B------:R-:W-:Y:S01]  /*5f40*/  FMUL R12, R46.reuse, R12 ;  /* 0x0000000c2e0c7220 */ /* 0x040fe20000400000 */
[C---:B------:R-:W-:Y:S01]  /*5f50*/  FMUL R13, R46.reuse, R13 ;  /* 0x0000000d2e0d7220 */ /* 0x040fe20000400000 */
[C---:B------:R-:W-:Y:S01]  /*5f60*/  FMUL R16, R46.reuse, R16 ;  /* 0x000000102e107220 */ /* 0x040fe20000400000 */
[C---:B------:R-:W-:Y:S01]  /*5f70*/  FMUL R17, R46.reuse, R17 ;  /* 0x000000112e117220 */ /* 0x040fe20000400000 */
[C---:B------:R-:W-:Y:S01]  /*5f80*/  FMUL R20, R46.reuse, R20 ;  /* 0x000000142e147220 */ /* 0x040fe20000400000 */
[C---:B------:R-:W-:Y:S01]  /*5f90*/  FMUL R21, R46.reuse, R21 ;  /* 0x000000152e157220 */ /* 0x040fe20000400000 */
[C---:B------:R-:W-:Y:S01]  /*5fa0*/  FMUL R0, R46.reuse, R24 ;  /* 0x000000182e007220 */ /* 0x040fe20000400000 */
[C---:B------:R-:W-:Y:S01]  /*5fb0*/  FMUL R2, R46.reuse, R25 ;  /* 0x000000192e027220 */ /* 0x040fe20000400000 */
[----:B------:R-:W-:Y:S02]  /*5fc0*/  HADD2.F32 R74, -RZ, R74.H1_H1 ;  /* 0x3000004aff4a7230 */ /* 0x000fe40000004100 */
[C---:B------:R-:W-:Y:S01]  /*5fd0*/  FMUL R24, R46.reuse, R28 ;  /* 0x0000001c2e187220 */ /* 0x040fe20000400000 */
[C---:B------:R-:W-:Y:S01]  /*5fe0*/  FMUL R25, R46.reuse, R29 ;  /* 0x0000001d2e197220 */ /* 0x040fe20000400000 */
[--C-:B------:R-:W-:Y:S02]  /*5ff0*/  HADD2.F32 R77, -RZ, R78.reuse.H0_H0 ;  /* 0x2000004eff4d7230 */ /* 0x100fe40000004100 */
[C---:B------:R-:W-:Y:S01]  /*6000*/  FMUL R28, R46.reuse, R32 ;  /* 0x000000202e1c7220 */ /* 0x040fe20000400000 */
[----:B------:R-:W-:Y:S02]  /*6010*/  HADD2.F32 R78, -RZ, R78.H1_H1 ;  /* 0x3000004eff4e7230 */ /* 0x000fe40000004100 */
[C---:B------:R-:W-:Y:S01]  /*6020*/  FMUL R29, R46.reuse, R33 ;  /* 0x000000212e1d7220 */ /* 0x040fe20000400000 */
[C---:B------:R-:W-:Y:S01]  /*6030*/  FMUL R6, R46.reuse, R6 ;  /* 0x000000062e067220 */ /* 0x040fe20000400000 */
[C---:B------:R-:W-:Y:S01]  /*6040*/  FMUL R7, R46.reuse, R7 ;  /* 0x000000072e077220 */ /* 0x040fe20000400000 */
[--C-:B------:R-:W-:Y:S02]  /*6050*/  HADD2.F32 R55, -RZ, R57.reuse.H0_H0 ;  /* 0x20000039ff377230 */ /* 0x100fe40000004100 */
[C---:B------:R-:W-:Y:S01]  /*6060*/  FMUL R10, R46.reuse, R10 ;  /* 0x0000000a2e0a7220 */ /* 0x040fe20000400000 */
[C---:B------:R-:W-:Y:S01]  /*6070*/  FFMA R6, R49.reuse, R51, R6 ;  /* 0x0000003331067223 */ /* 0x040fe20000000006 */
[----:B------:R-:W-:Y:S02]  /*6080*/  HADD2.F32 R56, -RZ, R57.H1_H1 ;  /* 0x30000039ff387230 */ /* 0x000fe40000004100 */
[C---:B------:R-:W-:Y:S01]  /*6090*/  FFMA R7, R49.reuse, R52, R7 ;  /* 0x0000003431077223 */ /* 0x040fe20000000007 */
[C---:B------:R-:W-:Y:S01]  /*60a0*/  FFMA R8, R49.reuse, R53, R8 ;  /* 0x0000003531087223 */ /* 0x040fe20000000008 */
[C---:B------:R-:W-:Y:S01]  /*60b0*/  FFMA R9, R49.reuse, R54, R9 ;  /* 0x0000003631097223 */ /* 0x040fe20000000009 */
[----:B------:R-:W-:Y:S02]  /*60c0*/  HADD2.F32 R57, -RZ, R61.H0_H0 ;  /* 0x2000003dff397230 */ /* 0x000fe40000004100 */
[----:B------:R-:W-:Y:S01]  /*60d0*/  FFMA R10, R49, R55, R10 ;  /* 0x00000037310a7223 */ /* 0x000fe2000000000a */
[----:B------:R-:W-:Y:S01]  /*60e0*/  F2FP.SATFINITE.E5M2.F32.PACK_AB_MERGE_C R96, R7, R6, RZ ;  /* 0x000000060760723e */ /* 0x000fe200048060ff */
[----:B------:R-:W-:Y:S02]  /*60f0*/  HADD2.F32 R61, -RZ, R62.H0_H0 ;  /* 0x2000003eff3d7230 */ /* 0x000fe40000004100 */
[C---:B------:R-:W-:Y:S01]  /*6100*/  FMUL R11, R46.reuse, R11 ;  /* 0x0000000b2e0b7220 */ /* 0x040fe20000400000 */
[----:B------:R-:W-:Y:S01]  /*6110*/  F2FP.F16.E5M2.UNPACK_B R64, R59.H1 ;  /* 0x0000003bff40723e */ /* 0x000fe200030004ff */
[----:B------:R-:W-:Y:S01]  /*6120*/  HADD2.F32 R59, -RZ, R60.H0_H0 ;  /* 0x2000003cff3b7230 */ /* 0x000fe20000004100 */
[----:B------:R-:W-:Y:S01]  /*6130*/  F2FP.SATFINITE.E5M2.F32.PACK_AB_MERGE_C R96, R5, R4, R96 ;  /* 0x000000040560723e */ /* 0x000fe20004806060 */
[C---:B------:R-:W-:Y:S01]  /*6140*/  FFMA R11, R49.reuse, R56, R11 ;  /* 0x00000038310b7223 */ /* 0x040fe2000000000b */
[C---:B------:R-:W-:Y:S01]  /*6150*/  FFMA R12, R49.reuse, R57, R12 ;  /* 0x00000039310c7223 */ /* 0x040fe2000000000c */
[----:B------:R-:W-:Y:S01]  /*6160*/  FFMA R13, R49, R58, R13 ;  /* 0x0000003a310d7223 */ /* 0x000fe2000000000d */
[----:B------:R-:W-:Y:S02]  /*6170*/  HADD2.F32 R62, -RZ, R62.H1_H1 ;  /* 0x3000003eff3e7230 */ /* 0x000fe40000004100 */
[C---:B------:R-:W-:Y:S01]  /*6180*/  FMUL R14, R46.reuse, R14 ;  /* 0x0000000e2e0e7220 */ /* 0x040fe20000400000 */
[----:B------:R-:W-:Y:S01]  /*6190*/  HADD2.F32 R60, -RZ, R60.H1_H1 ;  /* 0x3000003cff3c7230 */ /* 0x000fe20000004100 */
[----:B------:R-:W-:Y:S01]  /*61a0*/  F2FP.SATFINITE.E5M2.F32.PACK_AB_MERGE_C R97, R11, R10, RZ ;  /* 0x0000000a0b61723e */ /* 0x000fe200048060ff */
[C---:B------:R-:W-:Y:S01]  /*61b0*/  FMUL R15, R46.reuse, R15 ;  /* 0x0000000f2e0f7220 */ /* 0x040fe20000400000 */
[--C-:B------:R-:W-:Y:S02]  /*61c0*/  HADD2.F32 R63, -RZ, R64.reuse.H0_H0 ;  /* 0x20000040ff3f7230 */ /* 0x100fe40000004100 */
[----:B------:R-:W-:Y:S01]  /*61d0*/  FFMA R14, R49, R59, R14 ;  /* 0x0000003b310e7223 */ /* 0x000fe2000000000e */
[----:B------:R-:W-:Y:S01]  /*61e0*/  F2FP.SATFINITE.E5M2.F32.PACK_AB_MERGE_C R97, R9, R8, R97 ;  /* 0x000000080961723e */ /* 0x000fe20004806061 */
[C---:B------:R-:W-:Y:S01]  /*61f0*/  FFMA R15, R49.reuse, R60, R15 ;  /* 0x0000003c310f7223 */ /* 0x040fe2000000000f */
[C---:B------:R-:W-:Y:S01]  /*6200*/  FFMA R16, R49.reuse, R61, R16 ;  /* 0x0000003d31107223 */ /* 0x040fe20000000010 */
[C---:B------:R-:W-:Y:S01]  /*6210*/  FFMA R17, R49.reuse, R62, R17 ;  /* 0x0000003e31117223 */ /* 0x040fe20000000011 */
[----:B------:R-:W-:Y:S02]  /*6220*/  HADD2.F32 R64, -RZ, R64.H1_H1 ;  /* 0x30000040ff407230 */ /* 0x000fe40000004100 */
[C---:B------:R-:W-:Y:S01]  /*6230*/  FMUL R18, R46.reuse, R18 ;  /* 0x000000122e127220 */ /* 0x040fe20000400000 */
[C---:B------:R-:W-:Y:S01]  /*6240*/  FMUL R19, R46.reuse, R19 ;  /* 0x000000132e137220 */ /* 0x040fe20000400000 */
[----:B------:R-:W-:Y:S02]  /*6250*/  HADD2.F32 R68, -RZ, R68.H1_H1 ;  /* 0x30000044ff447230 */ /* 0x000fe40000004100 */
[C---:B------:R-:W-:Y:S01]  /*6260*/  FMUL R22, R46.reuse, R22 ;  /* 0x000000162e167220 */ /* 0x040fe20000400000 */
[C---:B------:R-:W-:Y:S01]  /*6270*/  FFMA R18, R49.reuse, R63, R18 ;  /* 0x0000003f31127223 */ /* 0x040fe20000000012 */
[C---:B------:R-:W-:Y:S01]  /*6280*/  FFMA R19, R49.reuse, R64, R19 ;  /* 0x0000004031137223 */ /* 0x040fe20000000013 */
[C---:B------:R-:W-:Y:S01]  /*6290*/  FMUL R23, R46.reuse, R23 ;  /* 0x000000172e177220 */ /* 0x040fe20000400000 */
[C---:B------:R-:W-:Y:S01]  /*62a0*/  FFMA R20, R49.reuse, R65, R20 ;  /* 0x0000004131147223 */ /* 0x040fe20000000014 */
[C---:B------:R-:W-:Y:S01]  /*62b0*/  FFMA R21, R49.reuse, R66, R21 ;  /* 0x0000004231157223 */ /* 0x040fe20000000015 */
[--C-:B------:R-:W-:Y:S02]  /*62c0*/  HADD2.F32 R70, -RZ, R72.reuse.H0_H0 ;  /* 0x20000048ff467230 */ /* 0x100fe40000004100 */
[C---:B------:R-:W-:Y:S01]  /*62d0*/  FFMA R22, R49.reuse, R67, R22 ;  /* 0x0000004331167223 */ /* 0x040fe20000000016 */
[----:B------:R-:W-:Y:S02]  /*62e0*/  HADD2.F32 R72, -RZ, R72.H1_H1 ;  /* 0x30000048ff487230 */ /* 0x000fe40000004100 */
[C---:B------:R-:W-:Y:S01]  /*62f0*/  FMUL R3, R46.reuse, R26 ;  /* 0x0000001a2e037220 */ /* 0x040fe20000400000 */
        /* <DEDUP_REMOVED lines=16> */
[----:B------:R-:W-:Y:S01]  /*6400*/  FFMA R31, R49, R76, R31 ;  /* 0x0000004c311f7223 */ /* 0x000fe2000000001f */
[----:B------:R-:W-:Y:S01]  /*6410*/  FMUL R35, R46, R35 ;  /* 0x000000232e237220 */ /* 0x000fe20000400000 */
[----:B------:R-:W-:Y:S01]  /*6420*/  F2FP.SATFINITE.E5M2.F32.PACK_AB_MERGE_C R98, R15, R14, RZ ;  /* 0x0000000e0f62723e */ /* 0x000fe200048060ff */
[----:B------:R-:W-:Y:S01]  /*6430*/  FFMA R28, R49, R77, R28 ;  /* 0x0000004d311c7223 */ /* 0x000fe2000000001c */
[----:B------:R-:W-:Y:S01]  /*6440*/  F2FP.SATFINITE.E5M2.F32.PACK_AB_MERGE_C R99, R19, R18, RZ ;  /* 0x000000121363723e */ /* 0x000fe200048060ff */
[C---:B------:R-:W-:Y:S01]  /*6450*/  FFMA R29, R49.reuse, R78, R29 ;  /* 0x0000004e311d7223 */ /* 0x040fe2000000001d */
[C---:B------:R-:W-:Y:S01]  /*6460*/  FFMA R30, R49.reuse, R79, R30 ;  /* 0x0000004f311e7223 */ /* 0x040fe2000000001e */
[----:B------:R-:W-:Y:S01]  /*6470*/  FFMA R35, R49, R80, R35 ;  /* 0x0000005031237223 */ /* 0x000fe20000000023 */
[----:B------:R-:W-:Y:S02]  /*6480*/  F2FP.SATFINITE.E5M2.F32.PACK_AB_MERGE_C R98, R13, R12, R98 ;  /* 0x0000000c0d62723e */ /* 0x000fe40004806062 */
[----:B------:R-:W-:Y:S02]  /*6490*/  F2FP.SATFINITE.E5M2.F32.PACK_AB_MERGE_C R99, R17, R16, R99 ;  /* 0x000000101163723e */ /* 0x000fe40004806063 */
[----:B------:R-:W-:Y:S02]  /*64a0*/  F2FP.SATFINITE.E5M2.F32.PACK_AB_MERGE_C R116, R23, R22, RZ ;  /* 0x000000161774723e */ /* 0x000fe400048060ff */
[----:B------:R-:W-:Y:S01]  /*64b0*/  F2FP.SATFINITE.E5M2.F32.PACK_AB_MERGE_C R117, R27, R3, RZ ;  /* 0x000000031b75723e */ /* 0x000fe200048060ff */
[----:B------:R3:W-:Y:S01]  /*64c0*/  STS.128 [R105+UR43+0x1200], R96 ;  /* 0x0012006069007988 */ /* 0x0007e20008000c2b */
[----:B------:R-:W-:Y:S02]  /*64d0*/  F2FP.SATFINITE.E5M2.F32.PACK_AB_MERGE_C R115, R31, R26, RZ ;  /* 0x0000001a1f73723e */ /* 0x000fe400048060ff */
[----:B------:R-:W-:Y:S02]  /*64e0*/  F2FP.SATFINITE.E5M2.F32.PACK_AB_MERGE_C R120, R35, R30, RZ ;  /* 0x0000001e2378723e */ /* 0x000fe400048060ff */
[----:B------:R-:W-:Y:S02]  /*64f0*/  F2FP.SATFINITE.E5M2.F32.PACK_AB_MERGE_C R116, R21, R20, R116 ;  /* 0x000000141574723e */ /* 0x000fe40004806074 */
[----:B------:R-:W-:Y:S02]  /*6500*/  F2FP.SATFINITE.E5M2.F32.PACK_AB_MERGE_C R117, R2, R0, R117 ;  /* 0x000000000275723e */ /* 0x000fe40004806075 */
[----:B------:R-:W-:Y:S02]  /*6510*/  F2FP.SATFINITE.E5M2.F32.PACK_AB_MERGE_C R118, R25, R24, R115 ;  /* 0x000000181976723e */ /* 0x000fe40004806073 */
[----:B------:R-:W-:Y:S02]  /*6520*/  F2FP.SATFINITE.E5M2.F32.PACK_AB_MERGE_C R119, R29, R28, R120 ;  /* 0x0000001c1d77723e */ /* 0x000fe40004806078 */
[----:B-1----:R-:W-:Y:S03]  /*6530*/  IADD3 R113, PT, PT, R44, 0x1, RZ ;  /* 0x000000012c717810 */ /* 0x002fe60007ffe0ff */
[----:B------:R3:W-:Y:S01]  /*6540*/  STS.128 [R104+0x1010], R116 ;  /* 0x0010107468007388 */ /* 0x0007e20000000c00 */
[----:B------:R-:W-:Y:S01]  /*6550*/  @!PT LDS RZ, [RZ] ;  /* 0x00000000fffff984 */ /* 0x000fe20000000800 */
[----:B------:R-:W-:Y:S01]  /*6560*/  @!PT LDS RZ, [RZ] ;  /* 0x00000000fffff984 */ /* 0x000fe20000000800 */
[----:B------:R-:W-:Y:S01]  /*6570*/  @!PT LDS RZ, [RZ] ;  /* 0x00000000fffff984 */ /* 0x000fe20000000800 */
[----:B------:R-:W-:Y:S01]  /*6580*/  @!PT LDS RZ, [RZ] ;  /* 0x00000000fffff984 */ /* 0x000fe20000000800 */
[----:B------:R1:W-:Y:S07]  /*6590*/  MEMBAR.ALL.CTA ;  /* 0x0000000000007992 */ /* 0x0003ee0000008000 */
[----:B-1----:R-:W1:Y:S02]  /*65a0*/  FENCE.VIEW.ASYNC.S ;  /* 0x00000000000073c6 */ /* 0x002e640000000000 */
[----:B-1----:R-:W-:Y:S06]  /*65b0*/  BAR.SYNC.DEFER_BLOCKING 0x1, 0x80 ;  /* 0x0042000000007b1d */ /* 0x002fec0000010000 */
[----:B------:R-:W-:Y:S05]  /*65c0*/  @P0 BRA `(.L_x_111) ;  /* 0x0000000000340947 */ /* 0x000fea0003800000 */
[----:B------:R-:W-:Y:S01]  /*65d0*/  UIADD3 UR12, UPT, UPT, UR43, 0x1200, URZ ;  /* 0x000012002b0c7890 */ /* 0x000fe2000fffe0ff */
[----:B------:R-:W-:Y:S01]  /*65e0*/  R2UR UR9, R94 ;  /* 0x000000005e0972ca */ /* 0x000fe200000e0000 */
[----:B------:R-:W-:Y:S01]  /*65f0*/  UIADD3 UR10, UP0, UPT, UR46, 0x680, URZ ;  /* 0x000006802e0a7890 */ /* 0x000fe2000ff1e0ff */
[----:B------:R-:W-:Y:S01]  /*6600*/  R2UR UR8, R93 ;  /* 0x000000005d0872ca */ /* 0x000fe200000e0000 */
[----:B------:R-:W-:Y:S02]  /*6610*/  UMOV UR7, UR36 ;  /* 0x0000002400077c82 */ /* 0x000fe40008000000 */
[----:B------:R-:W-:Y:S01]  /*6620*/  IMAD.U32 R111, RZ, RZ, UR12 ;  /* 0x0000000cff6f7e24 */ /* 0x000fe2000f8e00ff */
[----:B------:R-:W-:Y:S04]  /*6630*/  UIADD3.X UR11, UPT, UPT, URZ, UR47, URZ, UP0, !UPT ;  /* 0x0000002fff0b7290 */ /* 0x000fe800087fe4ff */
[----:B------:R-:W-:Y:S03]  /*6640*/  R2UR UR4, R111 ;  /* 0x000000006f0472ca */ /* 0x000fe600000e0000 */
[----:B------:R-:W-:Y:S02]  /*6650*/  USHF.L.U32 UR5, UR9, 0x6, URZ ;  /* 0x0000000609057899 */ /* 0x000fe400080006ff */
[----:B------:R-:W-:Y:S09]  /*6660*/  USHF.L.U32 UR6, UR8, 0x6, URZ ;  /* 0x0000000608067899 */ /* 0x000ff200080006ff */
[----:B------:R1:W-:Y:S01]  /*6670*/  UTMASTG.3D [UR4], [UR10] ;  /* 0x000000040a0073b5 */ /* 0x0003e20008010000 */
[----:B------:R0:W-:Y:S01]  /*6680*/  UTMACMDFLUSH ;  /* 0x00000000000079b7 */ /* 0x0001e20000000000 */
[----:B-1----:R-:W-:Y:S04]  /*6690*/  DEPBAR.LE SB0, 0x0 ;  /* 0x000080000000791a */ /* 0x002fe80000000000 */
.L_x_111:
[----:B------:R-:W-:Y:S05]  /*66a0*/  BSYNC.RECONVERGENT B0 ;  /* 0x0000000000007941 */ /* 0x000fea0003800200 */
.L_x_110:
[----:B------:R-:W-:Y:S01]  /*66b0*/  BAR.SYNC.DEFER_BLOCKING 0x1, 0x80 ;  /* 0x0042000000007b1d */ /* 0x000fe20000010000 */
[----:B------:R-:W-:Y:S01]  /*66c0*/  ISETP.NE.AND P2, PT, R112, RZ, PT ;  /* 0x000000ff7000720c */ /* 0x000fe20003f45270 */
[----:B------:R-:W-:Y:S01]  /*66d0*/  IMAD.IADD R94, R43, 0x1, R81 ;  /* 0x000000012b5e7824 */ /* 0x000fe200078e0251 */
[----:B------:R-:W-:Y:S01]  /*66e0*/  ISETP.NE.AND P0, PT, R114, 0x2, PT ;  /* 0x000000027200780c */ /* 0x000fe20003f05270 */
[----:B------:R-:W-:Y:S01]  /*66f0*/  IMAD.IADD R93, R45, 0x1, R92 ;  /* 0x000000012d5d7824 */ /* 0x000fe200078e025c */
[----:B------:R-:W-:Y:S02]  /*6700*/  ISETP.NE.AND P1, PT, R113, 0x4, PT ;  /* 0x000000047100780c */ /* 0x000fe40003f25270 */
[----:B------:R-:W-:Y:S02]  /*6710*/  SEL R0, RZ, 0x1, P0 ;  /* 0x00000001ff007807 */ /* 0x000fe40000000000 */
[----:B------:R-:W-:Y:S02]  /*6720*/  SEL R3, RZ, 0x1, P1 ;  /* 0x00000001ff037807 */ /* 0x000fe40000800000 */
[----:B------:R-:W-:Y:S02]  /*6730*/  LOP3.LUT R109, R109, R0, RZ, 0x3c, !PT ;  /* 0x000000006d6d7212 */ /* 0x000fe400078e3cff */
[----:B------:R-:W-:Y:S02]  /*6740*/  LOP3.LUT R110, R110, R3, RZ, 0x3c, !PT ;  /* 0x000000036e6e7212 */ /* 0x000fe400078e3cff */
[----:B------:R-:W-:Y:S02]  /*6750*/  @P2 R2UR UR36, R107 ;  /* 0x000000006b2422ca */ /* 0x000fe400000e0000 */
[----:B------:R-:W-:Y:S02]  /*6760*/  SEL R114, R114, RZ, P0 ;  /* 0x000000ff72727207 */ /* 0x000fe40000000000 */
[----:B------:R-:W-:Y:S01]  /*6770*/  SEL R44, R113, RZ, P1 ;  /* 0x000000ff712c7207 */ /* 0x000fe20000800000 */
[----:B------:R-:W-:Y:S10]  /*6780*/  @P2 BRA `(.L_x_112) ;  /* 0xffffffe400a02947 */ /* 0x000ff4000383ffff */
[----:B------:R-:W-:Y:S05]  /*6790*/  EXIT ;  /* 0x000000000000794d */ /* 0x000fea0003800000 */
.L_x_24:
[----:B--2---:R2:W4:Y:S02]  /*67a0*/  SYNCS.PHASECHK.TRANS64.TRYWAIT P0, [R3+URZ+0xd0], R2 ;  /* 0x0000d002030075a7 */ /* 0x00452400080011ff */
[----:B----4-:R-:W-:Y:S05]  /*67b0*/  @!P0 NANOSLEEP.SYNCS 0x989680 ;  /* 0x009896800000895d */ /* 0x010fea0003900000 */
[----:B------:R-:W4:Y:S02]  /*67c0*/  @!P0 SYNCS.PHASECHK.TRANS64 P0, [R3+URZ+0xd0], R2 ;  /* 0x0000d002030085a7 */ /* 0x000f2400080010ff */
[----:B----4-:R-:W-:Y:S05]  /*67d0*/  @!P0 BRA `(.L_x_24) ;  /* 0xfffffffc00f08947 */ /* 0x010fea000383ffff */
[----:B------:R-:W-:Y:S05]  /*67e0*/  BRA `(.L_x_113) ;  /* 0xffffffac00f07947 */ /* 0x000fea000383ffff */
.L_x_27:
[----:B-1----:R-:W-:-:S07]  /*67f0*/  MOV R2, UR33 ;  /* 0x0000002100027c02 */ /* 0x002fce0008000f00 */
.L_x_114:
[----:B-1----:R1:W2:Y:S02]  /*6800*/  SYNCS.PHASECHK.TRANS64.TRYWAIT P0, [R2+URZ+0x20], R5 ;  /* 0x00002005020075a7 */ /* 0x0022a400080011ff */
[----:B--2---:R-:W-:Y:S05]  /*6810*/  @!P0 NANOSLEEP.SYNCS 0x989680 ;  /* 0x009896800000895d */ /* 0x004fea0003900000 */
[----:B------:R-:W2:Y:S02]  /*6820*/  @!P0 SYNCS.PHASECHK.TRANS64 P0, [R2+URZ+0x20], R5 ;  /* 0x00002005020085a7 */ /* 0x000ea400080010ff */
[----:B--2---:R-:W-:Y:S05]  /*6830*/  @!P0 BRA `(.L_x_114) ;  /* 0xfffffffc00f08947 */ /* 0x004fea000383ffff */
[----:B------:R-:W-:Y:S05]  /*6840*/  BRA `(.L_x_26) ;  /* 0xffffffb000587947 */ /* 0x000fea000383ffff */
.L_x_34:
[----:B-1----:R-:W-:-:S07]  /*6850*/  MOV R2, UR17 ;  /* 0x0000001100027c02 */ /* 0x002fce0008000f00 */
.L_x_115:
[----:B-1----:R1:W2:Y:S02]  /*6860*/  SYNCS.PHASECHK.TRANS64.TRYWAIT P0, [R2+URZ+0x20], R5 ;  /* 0x00002005020075a7 */ /* 0x0022a400080011ff */
[----:B--2---:R-:W-:Y:S05]  /*6870*/  @!P0 NANOSLEEP.SYNCS 0x989680 ;  /* 0x009896800000895d */ /* 0x004fea0003900000 */
[----:B------:R-:W2:Y:S02]  /*6880*/  @!P0 SYNCS.PHASECHK.TRANS64 P0, [R2+URZ+0x20], R5 ;  /* 0x00002005020085a7 */ /* 0x000ea400080010ff */
[----:B--2---:R-:W-:Y:S05]  /*6890*/  @!P0 BRA `(.L_x_115) ;  /* 0xfffffffc00f08947 */ /* 0x004fea000383ffff */
[----:B------:R-:W-:Y:S05]  /*68a0*/  BRA `(.L_x_33) ;  /* 0xffffffb400147947 */ /* 0x000fea000383ffff */
.L_x_39:
[----:B-1----:R1:W2:Y:S02]  /*68b0*/  SYNCS.PHASECHK.TRANS64.TRYWAIT P0, [R2+URZ+0x60], R3 ;  /* 0x00006003020075a7 */ /* 0x0022a400080011ff */
[----:B--2---:R-:W-:Y:S05]  /*68c0*/  @!P0 NANOSLEEP.SYNCS 0x989680 ;  /* 0x009896800000895d */ /* 0x004fea0003900000 */
[----:B------:R-:W2:Y:S02]  /*68d0*/  @!P0 SYNCS.PHASECHK.TRANS64 P0, [R2+URZ+0x60], R3 ;  /* 0x00006003020085a7 */ /* 0x000ea400080010ff */
[----:B--2---:R-:W-:Y:S05]  /*68e0*/  @!P0 BRA `(.L_x_39) ;  /* 0xfffffffc00f08947 */ /* 0x004fea000383ffff */
[----:B------:R-:W-:Y:S05]  /*68f0*/  BRA `(.L_x_116) ;  /* 0xffffffb400b87947 */ /* 0x000fea000383ffff */
.L_x_43:
[----:B---3--:R-:W-:-:S07]  /*6900*/  MOV R0, UR5 ;  /* 0x0000000500007c02 */ /* 0x008fce0008000f00 */
.L_x_117:
[----:B-1----:R1:W2:Y:S02]  /*6910*/  SYNCS.PHASECHK.TRANS64.TRYWAIT P0, [R0+URZ], R3 ;  /* 0x00000003000075a7 */ /* 0x0022a400080011ff */
[----:B--2---:R-:W-:Y:S05]  /*6920*/  @!P0 NANOSLEEP.SYNCS 0x989680 ;  /* 0x009896800000895d */ /* 0x004fea0003900000 */
[----:B------:R-:W2:Y:S02]  /*6930*/  @!P0 SYNCS.PHASECHK.TRANS64 P0, [R0+URZ], R3 ;  /* 0x00000003000085a7 */ /* 0x000ea400080010ff */
[----:B--2---:R-:W-:Y:S05]  /*6940*/  @!P0 BRA `(.L_x_117) ;  /* 0xfffffffc00f08947 */ /* 0x004fea000383ffff */
[----:B------:R-:W-:Y:S05]  /*6950*/  BRA `(.L_x_118) ;  /* 0xffffffbc00287947 */ /* 0x000fea000383ffff */
.L_x_44:
[----:B---3--:R-:W-:-:S07]  /*6960*/  MOV R0, UR5 ;  /* 0x0000000500007c02 */ /* 0x008fce0008000f00 */
.L_x_119:
[----:B-1----:R1:W2:Y:S02]  /*6970*/  SYNCS.PHASECHK.TRANS64.TRYWAIT P0, [R0+URZ], R3 ;  /* 0x00000003000075a7 */ /* 0x0022a400080011ff */
[----:B--2---:R-:W-:Y:S05]  /*6980*/  @!P0 NANOSLEEP.SYNCS 0x989680 ;  /* 0x009896800000895d */ /* 0x004fea0003900000 */
[----:B------:R-:W2:Y:S02]  /*6990*/  @!P0 SYNCS.PHASECHK.TRANS64 P0, [R0+URZ], R3 ;  /* 0x00000003000085a7 */ /* 0x000ea400080010ff */
[----:B--2---:R-:W-:Y:S05]  /*69a0*/  @!P0 BRA `(.L_x_119) ;  /* 0xfffffffc00f08947 */ /* 0x004fea000383ffff */
[----:B------:R-:W-:Y:S05]  /*69b0*/  BRA `(.L_x_120) ;  /* 0xffffffbc00347947 */ /* 0x000fea000383ffff */
.L_x_45:
[----:B---3--:R-:W-:-:S07]  /*69c0*/  MOV R0, UR5 ;  /* 0x0000000500007c02 */ /* 0x008fce0008000f00 */
.L_x_121:
[----:B-1----:R1:W2:Y:S02]  /*69d0*/  SYNCS.PHASECHK.TRANS64.TRYWAIT P0, [R0+URZ], R3 ;  /* 0x00000003000075a7 */ /* 0x0022a400080011ff */
[----:B--2---:R-:W-:Y:S05]  /*69e0*/  @!P0 NANOSLEEP.SYNCS 0x989680 ;  /* 0x009896800000895d */ /* 0x004fea0003900000 */
[----:B------:R-:W2:Y:S02]  /*69f0*/  @!P0 SYNCS.PHASECHK.TRANS64 P0, [R0+URZ], R3 ;  /* 0x00000003000085a7 */ /* 0x000ea400080010ff */
[----:B--2---:R-:W-:Y:S05]  /*6a00*/  @!P0 BRA `(.L_x_121) ;  /* 0xfffffffc00f08947 */ /* 0x004fea000383ffff */
[----:B------:R-:W-:Y:S05]  /*6a10*/  BRA `(.L_x_122) ;  /* 0xffffffbc00407947 */ /* 0x000fea000383ffff */
.L_x_48:
[----:B-1----:R1:W2:Y:S02]  /*6a20*/  SYNCS.PHASECHK.TRANS64.TRYWAIT P0, [R0+URZ+0xc0], R5 ;  /* 0x0000c005000075a7 */ /* 0x0022a400080011ff */
[----:B--2---:R-:W-:Y:S05]  /*6a30*/  @!P0 NANOSLEEP.SYNCS 0x989680 ;  /* 0x009896800000895d */ /* 0x004fea0003900000 */
[----:B------:R-:W2:Y:S02]  /*6a40*/  @!P0 SYNCS.PHASECHK.TRANS64 P0, [R0+URZ+0xc0], R5 ;  /* 0x0000c005000085a7 */ /* 0x000ea400080010ff */
[----:B--2---:R-:W-:Y:S05]  /*6a50*/  @!P0 BRA `(.L_x_48) ;  /* 0xfffffffc00f08947 */ /* 0x004fea000383ffff */
[----:B------:R-:W-:Y:S05]  /*6a60*/  BRA `(.L_x_123) ;  /* 0xffffffbc00a07947 */ /* 0x000fea000383ffff */
.L_x_49:
[----:B------:R-:W-:-:S07]  /*6a70*/  MOV R0, UR5 ;  /* 0x0000000500007c02 */ /* 0x000fce0008000f00 */
.L_x_124:
[----:B-1----:R1:W2:Y:S02]  /*6a80*/  SYNCS.PHASECHK.TRANS64.TRYWAIT P0, [R0+URZ+0x70], R7 ;  /* 0x00007007000075a7 */ /* 0x0022a400080011ff */
[----:B--2---:R-:W-:Y:S05]  /*6a90*/  @!P0 NANOSLEEP.SYNCS 0x989680 ;  /* 0x009896800000895d */ /* 0x004fea0003900000 */
[----:B------:R-:W2:Y:S02]  /*6aa0*/  @!P0 SYNCS.PHASECHK.TRANS64 P0, [R0+URZ+0x70], R7 ;  /* 0x00007007000085a7 */ /* 0x000ea400080010ff */
[----:B--2---:R-:W-:Y:S05]  /*6ab0*/  @!P0 BRA `(.L_x_124) ;  /* 0xfffffffc00f08947 */ /* 0x004fea000383ffff */
[----:B------:R-:W-:Y:S05]  /*6ac0*/  BRA `(.L_x_125) ;  /* 0xffffffbc00b07947 */ /* 0x000fea000383ffff */
.L_x_50:
[----:B-1----:R1:W2:Y:S02]  /*6ad0*/  SYNCS.PHASECHK.TRANS64.TRYWAIT P1, [R0+URZ+0x60], R5 ;  /* 0x00006005000075a7 */ /* 0x0022a400080211ff */
[----:B--2---:R-:W-:Y:S05]  /*6ae0*/  @!P1 NANOSLEEP.SYNCS 0x989680 ;  /* 0x009896800000995d */ /* 0x004fea0003900000 */
[----:B------:R-:W2:Y:S02]  /*6af0*/  @!P1 SYNCS.PHASECHK.TRANS64 P1, [R0+URZ+0x60], R5 ;  /* 0x00006005000095a7 */ /* 0x000ea400080210ff */
[----:B--2---:R-:W-:Y:S05]  /*6b00*/  @!P1 BRA `(.L_x_50) ;  /* 0xfffffffc00f09947 */ /* 0x004fea000383ffff */
[----:B------:R-:W-:Y:S05]  /*6b10*/  BRA `(.L_x_126) ;  /* 0xffffffbc00e07947 */ /* 0x000fea000383ffff */
.L_x_53:
[----:B------:R-:W-:-:S07]  /*6b20*/  MOV R0, UR5 ;  /* 0x0000000500007c02 */ /* 0x000fce0008000f00 */
.L_x_127:
[----:B-1----:R1:W2:Y:S02]  /*6b30*/  SYNCS.PHASECHK.TRANS64.TRYWAIT P0, [R0+URZ+0x70], R3 ;  /* 0x00007003000075a7 */ /* 0x0022a400080011ff */
[----:B--2---:R-:W-:Y:S05]  /*6b40*/  @!P0 NANOSLEEP.SYNCS 0x989680 ;  /* 0x009896800000895d */ /* 0x004fea0003900000 */
[----:B------:R-:W2:Y:S02]  /*6b50*/  @!P0 SYNCS.PHASECHK.TRANS64 P0, [R0+URZ+0x70], R3 ;  /* 0x00007003000085a7 */ /* 0x000ea400080010ff */
[----:B--2---:R-:W-:Y:S05]  /*6b60*/  @!P0 BRA `(.L_x_127) ;  /* 0xfffffffc00f08947 */ /* 0x004fea000383ffff */
[----:B------:R-:W-:Y:S05]  /*6b70*/  BRA `(.L_x_52) ;  /* 0xffffffc000347947 */ /* 0x000fea000383ffff */
.L_x_62:
[----:B-1----:R-:W-:-:S04]  /*6b80*/  MOV R4, UR6 ;  /* 0x0000000600047c02 */ /* 0x002fc80008000f00 */
[----:B------:R1:W2:Y:S03]  /*6b90*/  SYNCS.PHASECHK.TRANS64.TRYWAIT P0, [R4+URZ+0x8], R5 ;  /* 0x00000805040075a7 */ /* 0x0002a600080011ff */
[----:B--2---:R-:W-:Y:S05]  /*6ba0*/  @!P0 NANOSLEEP.SYNCS 0x989680 ;  /* 0x009896800000895d */ /* 0x004fea0003900000 */
[----:B------:R-:W2:Y:S02]  /*6bb0*/  @!P0 SYNCS.PHASECHK.TRANS64 P0, [R4+URZ+0x8], R5 ;  /* 0x00000805040085a7 */ /* 0x000ea400080010ff */
[----:B--2---:R-:W-:Y:S05]  /*6bc0*/  @!P0 BRA `(.L_x_62) ;  /* 0xfffffffc00ec8947 */ /* 0x004fea000383ffff */
[----:B------:R-:W-:Y:S05]  /*6bd0*/  BRA `(.L_x_61) ;  /* 0xffffffc000e87947 */ /* 0x000fea000383ffff */
.L_x_64:
[----:B------:R-:W-:Y:S01]  /*6be0*/  BSSY B0, `(.L_x_128) ;  /* 0x0000006000007945 */ /* 0x000fe20003800000 */
[----:B------:R-:W-:-:S07]  /*6bf0*/  MOV R15, 0xffffffff ;  /* 0xffffffff000f7802 */ /* 0x000fce0000000f00 */
[----:B-1---5:R-:W-:Y:S05]  /*6c00*/  WARPSYNC.COLLECTIVE R15, `(.L_x_129) ;  /* 0x000000000f0c7348 */ /* 0x022fea0003c00000 */
[----:B------:R-:W-:Y:S02]  /*6c10*/  ELECT P6, UR79, PT ;  /* 0x00000000004f782f */ /* 0x000fe400038c0000 */
[----:B------:R-:W-:Y:S01]  /*6c20*/  MOV R14, UR79 ;  /* 0x0000004f000e7c02 */ /* 0x000fe20008000f00 */
[----:B-1---5:R-:W-:Y:S10]  /*6c30*/  ENDCOLLECTIVE ;  /* 0x000000000000791b */ /* 0x022ff40003800000 */
.L_x_129:
[----:B------:R-:W-:Y:S05]  /*6c40*/  BSYNC B0 ;  /* 0x0000000000007941 */ /* 0x000fea0003800000 */
.L_x_128:
[----:B------:R-:W-:Y:S05]  /*6c50*/  BRA `(.L_x_130) ;  /* 0xffffffc400187947 */ /* 0x000fea000383ffff */
.L_x_66:
[----:B-1----:R-:W-:-:S04]  /*6c60*/  MOV R2, UR6 ;  /* 0x0000000600027c02 */ /* 0x002fc80008000f00 */
[----:B------:R1:W2:Y:S03]  /*6c70*/  SYNCS.PHASECHK.TRANS64.TRYWAIT P0, [R2+URZ+0x8], R3 ;  /* 0x00000803020075a7 */ /* 0x0002a600080011ff */
[----:B--2---:R-:W-:Y:S05]  /*6c80*/  @!P0 NANOSLEEP.SYNCS 0x989680 ;  /* 0x009896800000895d */ /* 0x004fea0003900000 */
[----:B------:R-:W2:Y:S02]  /*6c90*/  @!P0 SYNCS.PHASECHK.TRANS64 P0, [R2+URZ+0x8], R3 ;  /* 0x00000803020085a7 */ /* 0x000ea400080010ff */
[----:B--2---:R-:W-:Y:S05]  /*6ca0*/  @!P0 BRA `(.L_x_66) ;  /* 0xfffffffc00ec8947 */ /* 0x004fea000383ffff */
[----:B------:R-:W-:Y:S05]  /*6cb0*/  BRA `(.L_x_65) ;  /* 0xffffffc4001c7947 */ /* 0x000fea000383ffff */
.L_x_67:
[----:B-1----:R1:W2:Y:S02]  /*6cc0*/  SYNCS.PHASECHK.TRANS64.TRYWAIT P0, [R0+URZ+0x60], R5 ;  /* 0x00006005000075a7 */ /* 0x0022a400080011ff */
[----:B--2---:R-:W-:Y:S05]  /*6cd0*/  @!P0 NANOSLEEP.SYNCS 0x989680 ;  /* 0x009896800000895d */ /* 0x004fea0003900000 */
[----:B------:R-:W2:Y:S02]  /*6ce0*/  @!P0 SYNCS.PHASECHK.TRANS64 P0, [R0+URZ+0x60], R5 ;  /* 0x00006005000085a7 */ /* 0x000ea400080010ff */
[----:B--2---:R-:W-:Y:S05]  /*6cf0*/  @!P0 BRA `(.L_x_67) ;  /* 0xfffffffc00f08947 */ /* 0x004fea000383ffff */
[----:B------:R-:W-:Y:S05]  /*6d00*/  BRA `(.L_x_131) ;  /* 0xffffffc400f87947 */ /* 0x000fea000383ffff */
.L_x_69:
[----:B------:R-:W-:-:S07]  /*6d10*/  MOV R0, UR10 ;  /* 0x0000000a00007c02 */ /* 0x000fce0008000f00 */
.L_x_132:
[----:B-1----:R1:W2:Y:S02]  /*6d20*/  SYNCS.PHASECHK.TRANS64.TRYWAIT P0, [R0+URZ+0xa0], R5 ;  /* 0x0000a005000075a7 */ /* 0x0022a400080011ff */
[----:B--2---:R-:W-:Y:S05]  /*6d30*/  @!P0 NANOSLEEP.SYNCS 0x989680 ;  /* 0x009896800000895d */ /* 0x004fea0003900000 */
[----:B------:R-:W2:Y:S02]  /*6d40*/  @!P0 SYNCS.PHASECHK.TRANS64 P0, [R0+URZ+0xa0], R5 ;  /* 0x0000a005000085a7 */ /* 0x000ea400080010ff */
[----:B--2---:R-:W-:Y:S05]  /*6d50*/  @!P0 BRA `(.L_x_132) ;  /* 0xfffffffc00f08947 */ /* 0x004fea000383ffff */
[----:B------:R-:W-:Y:S05]  /*6d60*/  BRA `(.L_x_133) ;  /* 0xffffffc800447947 */ /* 0x000fea000383ffff */
.L_x_72:
[----:B------:R-:W-:Y:S07]  /*6d70*/  MOV R0, UR9 ;  /* 0x0000000900007c02 */ /* 0x000fee0008000f00 */
.L_x_134:
[----:B-1----:R1:W2:Y:S02]  /*6d80*/  SYNCS.PHASECHK.TRANS64.TRYWAIT P0, [R0+URZ], R5 ;  /* 0x00000005000075a7 */ /* 0x0022a400080011ff */
[----:B--2---:R-:W-:Y:S05]  /*6d90*/  @!P0 NANOSLEEP.SYNCS 0x989680 ;  /* 0x009896800000895d */ /* 0x004fea0003900000 */
[----:B------:R-:W2:Y:S02]  /*6da0*/  @!P0 SYNCS.PHASECHK.TRANS64 P0, [R0+URZ], R5 ;  /* 0x00000005000085a7 */ /* 0x000ea400080010ff */
[----:B--2---:R-:W-:Y:S05]  /*6db0*/  @!P0 BRA `(.L_x_134) ;  /* 0xfffffffc00f08947 */ /* 0x004fea000383ffff */
[----:B------:R-:W-:Y:S05]  /*6dc0*/  BRA `(.L_x_71) ;  /* 0xffffffc800587947 */ /* 0x000fea000383ffff */
.L_x_76:
[----:B-1----:R-:W-:-:S07]  /*6dd0*/  MOV R0, UR7 ;  /* 0x0000000700007c02 */ /* 0x002fce0008000f00 */
.L_x_135:
[----:B-1----:R1:W2:Y:S02]  /*6de0*/  SYNCS.PHASECHK.TRANS64.TRYWAIT P0, [R0+URZ], R3 ;  /* 0x00000003000075a7 */ /* 0x0022a400080011ff */
[----:B--2---:R-:W-:Y:S05]  /*6df0*/  @!P0 NANOSLEEP.SYNCS 0x989680 ;  /* 0x009896800000895d */ /* 0x004fea0003900000 */
[----:B------:R-:W2:Y:S02]  /*6e00*/  @!P0 SYNCS.PHASECHK.TRANS64 P0, [R0+URZ], R3 ;  /* 0x00000003000085a7 */ /* 0x000ea400080010ff */
[----:B--2---:R-:W-:Y:S05]  /*6e10*/  @!P0 BRA `(.L_x_135) ;  /* 0xfffffffc00f08947 */ /* 0x004fea000383ffff */
[----:B------:R-:W-:Y:S05]  /*6e20*/  BRA `(.L_x_136) ;  /* 0xffffffcc00247947 */ /* 0x000fea000383ffff */
.L_x_77:
[----:B------:R-:W-:-:S07]  /*6e30*/  MOV R0, UR7 ;  /* 0x0000000700007c02 */ /* 0x000fce0008000f00 */
.L_x_137:
[----:B-1----:R1:W2:Y:S02]  /*6e40*/  SYNCS.PHASECHK.TRANS64.TRYWAIT P0, [R0+URZ], R3 ;  /* 0x00000003000075a7 */ /* 0x0022a400080011ff */
[----:B--2---:R-:W-:Y:S05]  /*6e50*/  @!P0 NANOSLEEP.SYNCS 0x989680 ;  /* 0x009896800000895d */ /* 0x004fea0003900000 */
[----:B------:R-:W2:Y:S02]  /*6e60*/  @!P0 SYNCS.PHASECHK.TRANS64 P0, [R0+URZ], R3 ;  /* 0x00000003000085a7 */ /* 0x000ea400080010ff */
[----:B--2---:R-:W-:Y:S05]  /*6e70*/  @!P0 BRA `(.L_x_137) ;  /* 0xfffffffc00f08947 */ /* 0x004fea000383ffff */
[----:B------:R-:W-:Y:S05]  /*6e80*/  BRA `(.L_x_138) ;  /* 0xffffffcc00307947 */ /* 0x000fea000383ffff */
.L_x_78:
[----:B------:R-:W-:-:S07]  /*6e90*/  MOV R0, UR7 ;  /* 0x0000000700007c02 */ /* 0x000fce0008000f00 */
.L_x_139:
[----:B-1----:R1:W2:Y:S02]  /*6ea0*/  SYNCS.PHASECHK.TRANS64.TRYWAIT P0, [R0+URZ], R3 ;  /* 0x00000003000075a7 */ /* 0x0022a400080011ff */
[----:B--2---:R-:W-:Y:S05]  /*6eb0*/  @!P0 NANOSLEEP.SYNCS 0x989680 ;  /* 0x009896800000895d */ /* 0x004fea0003900000 */
[----:B------:R-:W2:Y:S02]  /*6ec0*/  @!P0 SYNCS.PHASECHK.TRANS64 P0, [R0+URZ], R3 ;  /* 0x00000003000085a7 */ /* 0x000ea400080010ff */
[----:B--2---:R-:W-:Y:S05]  /*6ed0*/  @!P0 BRA `(.L_x_139) ;  /* 0xfffffffc00f08947 */ /* 0x004fea000383ffff */
[----:B------:R-:W-:Y:S05]  /*6ee0*/  BRA `(.L_x_140) ;  /* 0xffffffcc003c7947 */ /* 0x000fea000383ffff */
.L_x_81:
[----:B------:R-:W-:-:S07]  /*6ef0*/  MOV R0, UR8 ;  /* 0x0000000800007c02 */ /* 0x000fce0008000f00 */
.L_x_141:
[----:B-1----:R1:W2:Y:S02]  /*6f00*/  SYNCS.PHASECHK.TRANS64.TRYWAIT P1, [R0+URZ+0xe0], R3 ;  /* 0x0000e003000075a7 */ /* 0x0022a400080211ff */
[----:B--2---:R-:W-:Y:S05]  /*6f10*/  @!P1 NANOSLEEP.SYNCS 0x989680 ;  /* 0x009896800000995d */ /* 0x004fea0003900000 */
[----:B------:R-:W2:Y:S02]  /*6f20*/  @!P1 SYNCS.PHASECHK.TRANS64 P1, [R0+URZ+0xe0], R3 ;  /* 0x0000e003000095a7 */ /* 0x000ea400080210ff */
[----:B--2---:R-:W-:Y:S05]  /*6f30*/  @!P1 BRA `(.L_x_141) ;  /* 0xfffffffc00f09947 */ /* 0x004fea000383ffff */
[----:B------:R-:W-:Y:S05]  /*6f40*/  BRA `(.L_x_142) ;  /* 0xffffffcc00887947 */ /* 0x000fea000383ffff */
.L_x_86:
[----:B--2---:R2:W4:Y:S02]  /*6f50*/  SYNCS.PHASECHK.TRANS64.TRYWAIT P0, [R0+URZ+0x60], R3 ;  /* 0x00006003000075a7 */ /* 0x00452400080011ff */
[----:B----4-:R-:W-:Y:S05]  /*6f60*/  @!P0 NANOSLEEP.SYNCS 0x989680 ;  /* 0x009896800000895d */ /* 0x010fea0003900000 */
[----:B------:R-:W4:Y:S02]  /*6f70*/  @!P0 SYNCS.PHASECHK.TRANS64 P0, [R0+URZ+0x60], R3 ;  /* 0x00006003000085a7 */ /* 0x000f2400080010ff */
[----:B----4-:R-:W-:Y:S05]  /*6f80*/  @!P0 BRA `(.L_x_86) ;  /* 0xfffffffc00f08947 */ /* 0x010fea000383ffff */
[----:B------:R-:W-:Y:S05]  /*6f90*/  BRA `(.L_x_143) ;  /* 0xffffffd0008c7947 */ /* 0x000fea000383ffff */
.L_x_89:
[----:B------:R-:W-:Y:S07]  /*6fa0*/  MOV R0, UR6 ;  /* 0x0000000600007c02 */ /* 0x000fee0008000f00 */
.L_x_144:
[----:B--2---:R2:W4:Y:S02]  /*6fb0*/  SYNCS.PHASECHK.TRANS64.TRYWAIT P0, [R0+URZ+0x58], R3 ;  /* 0x00005803000075a7 */ /* 0x00452400080011ff */
[----:B----4-:R-:W-:Y:S05]  /*6fc0*/  @!P0 NANOSLEEP.SYNCS 0x989680 ;  /* 0x009896800000895d */ /* 0x010fea0003900000 */
[----:B------:R-:W4:Y:S02]  /*6fd0*/  @!P0 SYNCS.PHASECHK.TRANS64 P0, [R0+URZ+0x58], R3 ;  /* 0x00005803000085a7 */ /* 0x000f2400080010ff */
[----:B----4-:R-:W-:Y:S05]  /*6fe0*/  @!P0 BRA `(.L_x_144) ;  /* 0xfffffffc00f08947 */ /* 0x010fea000383ffff */
[----:B------:R-:W-:Y:S05]  /*6ff0*/  BRA `(.L_x_88) ;  /* 0xffffffd400787947 */ /* 0x000fea000383ffff */
.L_x_92:
[----:B------:R-:W-:Y:S07]  /*7000*/  MOV R3, UR6 ;  /* 0x0000000600037c02 */ /* 0x000fee0008000f00 */
.L_x_145:
[----:B-1----:R1:W2:Y:S02]  /*7010*/  SYNCS.PHASECHK.TRANS64.TRYWAIT P2, [R3+URZ+0x48], R26 ;  /* 0x0000481a030075a7 */ /* 0x0022a400080411ff */
[----:B--2---:R-:W-:Y:S05]  /*7020*/  @!P2 NANOSLEEP.SYNCS 0x989680 ;  /* 0x009896800000a95d */ /* 0x004fea0003900000 */
[----:B------:R-:W2:Y:S02]  /*7030*/  @!P2 SYNCS.PHASECHK.TRANS64 P2, [R3+URZ+0x48], R26 ;  /* 0x0000481a0300a5a7 */ /* 0x000ea400080410ff */
[----:B--2---:R-:W-:Y:S05]  /*7040*/  @!P2 BRA `(.L_x_145) ;  /* 0xfffffffc00f0a947 */ /* 0x004fea000383ffff */
[----:B------:R-:W-:Y:S05]  /*7050*/  BRA `(.L_x_146) ;  /* 0xffffffd8000c7947 */ /* 0x000fea000383ffff */
.L_x_95:
[----:B--2---:R2:W3:Y:S02]  /*7060*/  SYNCS.PHASECHK.TRANS64.TRYWAIT P0, [R0+URZ+0x60], R3 ;  /* 0x00006003000075a7 */ /* 0x0044e400080011ff */
[----:B---3--:R-:W-:Y:S05]  /*7070*/  @!P0 NANOSLEEP.SYNCS 0x989680 ;  /* 0x009896800000895d */ /* 0x008fea0003900000 */
[----:B------:R-:W3:Y:S02]  /*7080*/  @!P0 SYNCS.PHASECHK.TRANS64 P0, [R0+URZ+0x60], R3 ;  /* 0x00006003000085a7 */ /* 0x000ee400080010ff */
[----:B---3--:R-:W-:Y:S05]  /*7090*/  @!P0 BRA `(.L_x_95) ;  /* 0xfffffffc00f08947 */ /* 0x008fea000383ffff */
[----:B------:R-:W-:Y:S05]  /*70a0*/  BRA `(.L_x_147) ;  /* 0xffffffdc006c7947 */ /* 0x000fea000383ffff */
.L_x_106:
[----:B-1----:R-:W-:Y:S04]  /*70b0*/  MOV R0, UR43 ;  /* 0x0000002b00007c02 */ /* 0x002fe80008000f00 */
[----:B------:R1:W2:Y:S03]  /*70c0*/  SYNCS.PHASECHK.TRANS64.TRYWAIT P1, [R0+URZ+0x40], R3 ;  /* 0x00004003000075a7 */ /* 0x0002a600080211ff */
[----:B--2---:R-:W-:Y:S05]  /*70d0*/  @!P1 NANOSLEEP.SYNCS 0x989680 ;  /* 0x009896800000995d */ /* 0x004fea0003900000 */
[----:B------:R-:W2:Y:S02]  /*70e0*/  @!P1 SYNCS.PHASECHK.TRANS64 P1, [R0+URZ+0x40], R3 ;  /* 0x00004003000095a7 */ /* 0x000ea400080210ff */
[----:B--2---:R-:W-:Y:S05]  /*70f0*/  @!P1 BRA `(.L_x_106) ;  /* 0xfffffffc00ec9947 */ /* 0x004fea000383ffff */
[----:B------:R-:W-:Y:S05]  /*7100*/  BRA `(.L_x_105) ;  /* 0xffffffe8004c7947 */ /* 0x000fea000383ffff */
.L_x_108:
[----:B------:R1:W1:Y:S02]  /*7110*/  SYNCS.PHASECHK.TRANS64.TRYWAIT P1, [R113+URZ+0x80], R2 ;  /* 0x00008002710075a7 */ /* 0x00026400080211ff */
[----:B-1----:R-:W-:Y:S05]  /*7120*/  @!P1 NANOSLEEP.SYNCS 0x989680 ;  /* 0x009896800000995d */ /* 0x002fea0003900000 */
[----:B------:R-:W1:Y:S02]  /*7130*/  @!P1 SYNCS.PHASECHK.TRANS64 P1, [R113+URZ+0x80], R2 ;  /* 0x00008002710095a7 */ /* 0x000e6400080210ff */
[----:B-1----:R-:W-:Y:S05]  /*7140*/  @!P1 BRA `(.L_x_108) ;  /* 0xfffffffc00f09947 */ /* 0x002fea000383ffff */
[----:B------:R-:W-:Y:S05]  /*7150*/  BRA `(.L_x_107) ;  /* 0xffffffe800887947 */ /* 0x000fea000383ffff */
        .weak           $__internal_0_$__cuda_sm10x_tcgen05_guardrail_trap_col_being_dealloced_not_returned_by_alloc
        .type           $__internal_0_$__cuda_sm10x_tcgen05_guardrail_trap_col_being_dealloced_not_returned_by_alloc,@function
        .size           $__internal_0_$__cuda_sm10x_tcgen05_guardrail_trap_col_being_dealloced_not_returned_by_alloc,($__internal_1_$__cuda_sm10x_tcgen05_guardrail_trap_phase_invalid_during_alloc - $__internal_0_$__cuda_sm10x_tcgen05_guardrail_trap_col_being_dealloced_not_returned_by_alloc)
$__internal_0_$__cuda_sm10x_tcgen05_guardrail_trap_col_being_dealloced_not_returned_by_alloc:
[----:B------:R-:W-:Y:S05]  /*7160*/  BPT.TRAP 0x1 ;  /* 0x000000040000795c */ /* 0x000fea0000300000 */
[----:B------:R-:W-:-:S04]  /*7170*/  HFMA2 R3, -RZ, RZ, 0, 0 ;  /* 0x00000000ff037431 */ /* 0x000fc800000001ff */
[----:B------:R-:W-:Y:S05]  /*7180*/  RET.REL.NODEC R2 `(_ZN7cutlass13device_kernelINS_4gemm6kernel13GemmUniversalIN4cute5tupleIJiiiiEEENS1_10collective13CollectiveMmaINS1_35MainloopSm100TmaUmmaWarpSpecializedILi4ELi2ELi4ENS5_IJNS4_1CILi2EEENSA_ILi1EEESC_EEEEENS5_IJNSA_ILi128EEENSA_ILi64EEESG_EEENS_12float_e5m2_tENS5_IJlSC_lEEESI_SJ_NS4_8TiledMMAINS4_8MMA_AtomIJNS4_10MMA_TraitsINS4_25SM100_MMA_F8F6F4_2x1SM_SSEJSI_SI_fSF_SG_NS4_17integral_constantINS4_4UMMA5MajorELSQ_0EEESR_NSO_INSP_7ScaleInELSS_0EEEST_EEEEEENS4_6LayoutINS5_IJSC_SC_SC_EEENS5_IJNSA_ILi0EEESY_SY_EEEEENS5_IJNS4_10UnderscoreES11_S11_EEEEENS4_18SM100_TMA_2SM_LOADENS4_14ComposedLayoutINS4_7SwizzleILi2ELi4ELi3EEENS4_18smem_ptr_flag_bitsILi8EEENSW_INS5_IJNSA_ILi8EEESG_EEENS5_IJSG_SC_EEEEEEEvNS4_8identityES14_S1E_vS1F_EENS_8epilogue10collective18CollectiveEpilogueINS1H_23Sm100TmaWarpSpecializedILi1ELi1ELi32ELb0ELb0EEEJNS5_IJSG_SG_SG_EEENS5_IJNSW_ISG_SC_EES1N_EEESI_SJ_SI_SJ_NS1H_6fusion15FusionCallbacksIS1L_NS1P_17LinearCombinationISI_fSI_fLNS_15FloatRoundStyleE2EEES1M_S1O_JEEENS4_5SM1004TMEM4LOAD26SM100_TMEM_LOAD_32dp32b32xENS4_13SM90_TMA_LOADES1E_NS4_39AutoVectorizingCopyWithAssumedAlignmentILi128EEENS4_14SM90_TMA_STOREES1E_S21_S21_EEEvvEEEEvNT_6ParamsE) ;  /* 0xffffff8c029c7950 */ /* 0x000fea0003c3ffff */
        .weak           $__internal_1_$__cuda_sm10x_tcgen05_guardrail_trap_phase_invalid_during_alloc
        .type           $__internal_1_$__cuda_sm10x_tcgen05_guardrail_trap_phase_invalid_during_alloc,@function
        .size           $__internal_1_$__cuda_sm10x_tcgen05_guardrail_trap_phase_invalid_during_alloc,($__internal_2_$__cuda_sm10x_tcgen05_guardrail_trap_unallocated_columns_being_dealloced - $__internal_1_$__cuda_sm10x_tcgen05_guardrail_trap_phase_invalid_during_alloc)
$__internal_1_$__cuda_sm10x_tcgen05_guardrail_trap_phase_invalid_during_alloc:
[----:B------:R-:W-:Y:S05]  /*7190*/  BPT.TRAP 0x1 ;  /* 0x000000040000795c */ /* 0x000fea0000300000 */
[----:B------:R-:W-:-:S04]  /*71a0*/  MOV R3, 0x0 ;  /* 0x0000000000037802 */ /* 0x000fc80000000f00 */
[----:B------:R-:W-:Y:S05]  /*71b0*/  RET.REL.NODEC R2 `(_ZN7cutlass13device_kernelINS_4gemm6kernel13GemmUniversalIN4cute5tupleIJiiiiEEENS1_10collective13CollectiveMmaINS1_35MainloopSm100TmaUmmaWarpSpecializedILi4ELi2ELi4ENS5_IJNS4_1CILi2EEENSA_ILi1EEESC_EEEEENS5_IJNSA_ILi128EEENSA_ILi64EEESG_EEENS_12float_e5m2_tENS5_IJlSC_lEEESI_SJ_NS4_8TiledMMAINS4_8MMA_AtomIJNS4_10MMA_TraitsINS4_25SM100_MMA_F8F6F4_2x1SM_SSEJSI_SI_fSF_SG_NS4_17integral_constantINS4_4UMMA5MajorELSQ_0EEESR_NSO_INSP_7ScaleInELSS_0EEEST_EEEEEENS4_6LayoutINS5_IJSC_SC_SC_EEENS5_IJNSA_ILi0EEESY_SY_EEEEENS5_IJNS4_10UnderscoreES11_S11_EEEEENS4_18SM100_TMA_2SM_LOADENS4_14ComposedLayoutINS4_7SwizzleILi2ELi4ELi3EEENS4_18smem_ptr_flag_bitsILi8EEENSW_INS5_IJNSA_ILi8EEESG_EEENS5_IJSG_SC_EEEEEEEvNS4_8identityES14_S1E_vS1F_EENS_8epilogue10collective18CollectiveEpilogueINS1H_23Sm100TmaWarpSpecializedILi1ELi1ELi32ELb0ELb0EEEJNS5_IJSG_SG_SG_EEENS5_IJNSW_ISG_SC_EES1N_EEESI_SJ_SI_SJ_NS1H_6fusion15FusionCallbacksIS1L_NS1P_17LinearCombinationISI_fSI_fLNS_15FloatRoundStyleE2EEES1M_S1O_JEEENS4_5SM1004TMEM4LOAD26SM100_TMEM_LOAD_32dp32b32xENS4_13SM90_TMA_LOADES1E_NS4_39AutoVectorizingCopyWithAssumedAlignmentILi128EEENS4_14SM90_TMA_STOREES1E_S21_S21_EEEvvEEEEvNT_6ParamsE) ;  /* 0xffffff8c02907950 */ /* 0x000fea0003c3ffff */
        .weak           $__internal_2_$__cuda_sm10x_tcgen05_guardrail_trap_unallocated_columns_being_dealloced
        .type           $__internal_2_$__cuda_sm10x_tcgen05_guardrail_trap_unallocated_columns_being_dealloced,@function
        .size           $__internal_2_$__cuda_sm10x_tcgen05_guardrail_trap_unallocated_columns_being_dealloced,(.L_x_149 - $__internal_2_$__cuda_sm10x_tcgen05_guardrail_trap_unallocated_columns_being_dealloced)
$__internal_2_$__cuda_sm10x_tcgen05_guardrail_trap_unallocated_columns_being_dealloced:
[----:B------:R-:W-:Y:S05]  /*71c0*/  BPT.TRAP 0x1 ;  /* 0x000000040000795c */ /* 0x000fea0000300000 */
[----:B------:R-:W-:-:S04]  /*71d0*/  HFMA2 R3, -RZ, RZ, 0, 0 ;  /* 0x00000000ff037431 */ /* 0x000fc800000001ff */
[----:B------:R-:W-:Y:S05]  /*71e0*/  RET.REL.NODEC R2 `(_ZN7cutlass13device_kernelINS_4gemm6kernel13GemmUniversalIN4cute5tupleIJiiiiEEENS1_10collective13CollectiveMmaINS1_35MainloopSm100TmaUmmaWarpSpecializedILi4ELi2ELi4ENS5_IJNS4_1CILi2EEENSA_ILi1EEESC_EEEEENS5_IJNSA_ILi128EEENSA_ILi64EEESG_EEENS_12float_e5m2_tENS5_IJlSC_lEEESI_SJ_NS4_8TiledMMAINS4_8MMA_AtomIJNS4_10MMA_TraitsINS4_25SM100_MMA_F8F6F4_2x1SM_SSEJSI_SI_fSF_SG_NS4_17integral_constantINS4_4UMMA5MajorELSQ_0EEESR_NSO_INSP_7ScaleInELSS_0EEEST_EEEEEENS4_6LayoutINS5_IJSC_SC_SC_EEENS5_IJNSA_ILi0EEESY_SY_EEEEENS5_IJNS4_10UnderscoreES11_S11_EEEEENS4_18SM100_TMA_2SM_LOADENS4_14ComposedLayoutINS4_7SwizzleILi2ELi4ELi3EEENS4_18smem_ptr_flag_bitsILi8EEENSW_INS5_IJNSA_ILi8EEESG_EEENS5_IJSG_SC_EEEEEEEvNS4_8identityES14_S1E_vS1F_EENS_8epilogue10collective18CollectiveEpilogueINS1H_23Sm100TmaWarpSpecializedILi1ELi1ELi32ELb0ELb0EEEJNS5_IJSG_SG_SG_EEENS5_IJNSW_ISG_SC_EES1N_EEESI_SJ_SI_SJ_NS1H_6fusion15FusionCallbacksIS1L_NS1P_17LinearCombinationISI_fSI_fLNS_15FloatRoundStyleE2EEES1M_S1O_JEEENS4_5SM1004TMEM4LOAD26SM100_TMEM_LOAD_32dp32b32xENS4_13SM90_TMA_LOADES1E_NS4_39AutoVectorizingCopyWithAssumedAlignmentILi128EEENS4_14SM90_TMA_STOREES1E_S21_S21_EEEvvEEEEvNT_6ParamsE) ;  /* 0xffffff8c02847950 */ /* 0x000fea0003c3ffff */
.L_x_148:
[----:B------:R-:W-:-:S00]  /*71f0*/  BRA `(.L_x_148) ;  /* 0xfffffffc00fc7947 */ /* 0x000fc0000383ffff */
[----:B------:R-:W-:-:S00]  /*7200*/  NOP ;  /* 0x0000000000007918 */ /* 0x000fc00000000000 */
[----:B------:R-:W-:-:S00]  /*7210*/  NOP ;  /* 0x0000000000007918 */ /* 0x000fc00000000000 */
[----:B------:R-:W-:-:S00]  /*7220*/  NOP ;  /* 0x0000000000007918 */ /* 0x000fc00000000000 */
[----:B------:R-:W-:-:S00]  /*7230*/  NOP ;  /* 0x0000000000007918 */ /* 0x000fc00000000000 */
[----:B------:R-:W-:-:S00]  /*7240*/  NOP ;  /* 0x0000000000007918 */ /* 0x000fc00000000000 */
[----:B------:R-:W-:-:S00]  /*7250*/  NOP ;  /* 0x0000000000007918 */ /* 0x000fc00000000000 */
[----:B------:R-:W-:-:S00]  /*7260*/  NOP ;  /* 0x0000000000007918 */ /* 0x000fc00000000000 */
[----:B------:R-:W-:-:S00]  /*7270*/  NOP ;  /* 0x0000000000007918 */ /* 0x000fc00000000000 */
.L_x_149:


//--------------------- .nv.global.init           --------------------------
	.section	.nv.global.init,"aw",@progbits
.nv.global.init:
	.type		$str$27,@object
	.size		$str$27,($str$28 - $str$27)
$str$27:
        /*0000*/ 	.byte	0x28, 0x61, 0x64, 0x64, 0x72, 0x65, 0x73, 0x73, 0x20, 0x26, 0x20, 0x6d, 0x61, 0x73, 0x6b, 0x29
        /*0010*/ 	.byte	0x20, 0x3d, 0x3d, 0x20, 0x30, 0x00
	.type		$str$28,@object
	.size		$str$28,($str$26 - $str$28)
$str$28:
        /*0016*/ 	.byte	0x2f, 0x74, 0x6d, 0x70, 0x2f, 0x63, 0x75, 0x74, 0x6c, 0x61, 0x73, 0x73, 0x5f, 0x73, 0x77, 0x65
        /*0026*/ 	.byte	0x65, 0x70, 0x5f, 0x73, 0x72, 0x63, 0x2f, 0x69, 0x6e, 0x63, 0x6c, 0x75, 0x64, 0x65, 0x2f, 0x63
        /*0036*/ 	.byte	0x75, 0x74, 0x65, 0x2f, 0x70, 0x6f, 0x69, 0x6e, 0x74, 0x65, 0x72, 0x5f, 0x66, 0x6c, 0x61, 0x67
        /*0046*/ 	.byte	0x67, 0x65, 0x64, 0x2e, 0x68, 0x70, 0x70, 0x00
	.type		$str$26,@object
	.size		$str$26,($str$25 - $str$26)
$str$26:
        /*004e*/ 	.byte	0x2f, 0x74, 0x6d, 0x70, 0x2f, 0x63, 0x75, 0x74, 0x6c, 0x61, 0x73, 0x73, 0x5f, 0x73, 0x77, 0x65
        /*005e*/ 	.byte	0x65, 0x70, 0x5f, 0x73, 0x72, 0x63, 0x2f, 0x69, 0x6e, 0x63, 0x6c, 0x75, 0x64, 0x65, 0x2f, 0x63
        /*006e*/ 	.byte	0x75, 0x74, 0x65, 0x2f, 0x61, 0x74, 0x6f, 0x6d, 0x2f, 0x63, 0x6f, 0x70, 0x79, 0x5f, 0x74, 0x72
        /*007e*/ 	.byte	0x61, 0x69, 0x74, 0x73, 0x5f, 0x73, 0x6d, 0x31, 0x30, 0x30, 0x2e, 0x68, 0x70, 0x70, 0x00
	.type		$str$25,@object
	.size		$str$25,(__unnamed_1 - $str$25)
$str$25:
        /*008d*/ 	.byte	0x28, 0x28, 0x75, 0x69, 0x6e, 0x74, 0x33, 0x32, 0x5f, 0x74, 0x28, 0x74, 0x68, 0x72, 0x65, 0x61
        /*009d*/ 	.byte	0x64, 0x49, 0x64, 0x78, 0x2e, 0x78, 0x29, 0x20, 0x2f, 0x20, 0x33, 0x32, 0x29, 0x20, 0x25, 0x20
        /*00ad*/ 	.byte	0x34, 0x29, 0x20, 0x3d, 0x3d, 0x20, 0x28, 0x28, 0x28, 0x74, 0x6d, 0x65, 0x6d, 0x5f, 0x61, 0x64
        /*00bd*/ 	.byte	0x64, 0x72, 0x20, 0x3e, 0x3e, 0x20, 0x31, 0x36, 0x29, 0x20, 0x2f, 0x20, 0x33, 0x32, 0x29, 0x20
        /*00cd*/ 	.byte	0x25, 0x20, 0x34, 0x29, 0x00
	.type		__unnamed_1,@object
	.size		__unnamed_1,(__unnamed_2 - __unnamed_1)
__unnamed_1:
        /*00d2*/ 	.byte	0x61, 0x75, 0x74, 0x6f, 0x20, 0x63, 0x75, 0x74, 0x65, 0x3a, 0x3a, 0x61, 0x73, 0x5f, 0x70, 0x6f
        /* <DEDUP_REMOVED lines=24> */
        /*0262*/ 	.byte	0x3c, 0x34, 0x30, 0x39, 0x36, 0x3e, 0x3e, 0x3e, 0x3e, 0x5d, 0x00
	.type		__unnamed_2,@object
	.size		__unnamed_2,(.L_2 - __unnamed_2)
__unnamed_2:
        /* <DEDUP_REMOVED lines=40> */
        /*04ed*/ 	.byte	0x74, 0x65, 0x3a, 0x3a, 0x43, 0x3c, 0x30, 0x3e, 0x3e, 0x3e, 0x3e, 0x5d, 0x00
.L_2:


//--------------------- .nv.shared._ZN7cutlass13device_kernelINS_4gemm6kernel13GemmUniversalIN4cute5tupleIJiiiiEEENS1_10collective13CollectiveMmaINS1_35MainloopSm100TmaUmmaWarpSpecializedILi4ELi2ELi4ENS5_IJNS4_1CILi2EEENSA_ILi1EEESC_EEEEENS5_IJNSA_ILi128EEENSA_ILi64EEESG_EEENS_12float_e5m2_tENS5_IJlSC_lEEESI_SJ_NS4_8TiledMMAINS4_8MMA_AtomIJNS4_10MMA_TraitsINS4_25SM100_MMA_F8F6F4_2x1SM_SSEJSI_SI_fSF_SG_NS4_17integral_constantINS4_4UMMA5MajorELSQ_0EEESR_NSO_INSP_7ScaleInELSS_0EEEST_EEEEEENS4_6LayoutINS5_IJSC_SC_SC_EEENS5_IJNSA_ILi0EEESY_SY_EEEEENS5_IJNS4_10UnderscoreES11_S11_EEEEENS4_18SM100_TMA_2SM_LOADENS4_14ComposedLayoutINS4_7SwizzleILi2ELi4ELi3EEENS4_18smem_ptr_flag_bitsILi8EEENSW_INS5_IJNSA_ILi8EEESG_EEENS5_IJSG_SC_EEEEEEEvNS4_8identityES14_S1E_vS1F_EENS_8epilogue10collective18CollectiveEpilogueINS1H_23Sm100TmaWarpSpecializedILi1ELi1ELi32ELb0ELb0EEEJNS5_IJSG_SG_SG_EEENS5_IJNSW_ISG_SC_EES1N_EEESI_SJ_SI_SJ_NS1H_6fusion15FusionCallbacksIS1L_NS1P_17LinearCombinationISI_fSI_fLNS_15FloatRoundStyleE2EEES1M_S1O_JEEENS4_5SM1004TMEM4LOAD26SM100_TMEM_LOAD_32dp32b32xENS4_13SM90_TMA_LOADES1E_NS4_39AutoVectorizingCopyWithAssumedAlignmentILi128EEENS4_14SM90_TMA_STOREES1E_S21_S21_EEEvvEEEEvNT_6ParamsE --------------------------
	.section	.nv.shared._ZN7cutlass13device_kernelINS_4gemm6kernel13GemmUniversalIN4cute5tupleIJiiiiEEENS1_10collective13CollectiveMmaINS1_35MainloopSm100TmaUmmaWarpSpecializedILi4ELi2ELi4ENS5_IJNS4_1CILi2EEENSA_ILi1EEESC_EEEEENS5_IJNSA_ILi128EEENSA_ILi64EEESG_EEENS_12float_e5m2_tENS5_IJlSC_lEEESI_SJ_NS4_8TiledMMAINS4_8MMA_AtomIJNS4_10MMA_TraitsINS4_25SM100_MMA_F8F6F4_2x1SM_SSEJSI_SI_fSF_SG_NS4_17integral_constantINS4_4UMMA5MajorELSQ_0EEESR_NSO_INSP_7ScaleInELSS_0EEEST_EEEEEENS4_6LayoutINS5_IJSC_SC_SC_EEENS5_IJNSA_ILi0EEESY_SY_EEEEENS5_IJNS4_10UnderscoreES11_S11_EEEEENS4_18SM100_TMA_2SM_LOADENS4_14ComposedLayoutINS4_7SwizzleILi2ELi4ELi3EEENS4_18smem_ptr_flag_bitsILi8EEENSW_INS5_IJNSA_ILi8EEESG_EEENS5_IJSG_SC_EEEEEEEvNS4_8identityES14_S1E_vS1F_EENS_8epilogue10collective18CollectiveEpilogueINS1H_23Sm100TmaWarpSpecializedILi1ELi1ELi32ELb0ELb0EEEJNS5_IJSG_SG_SG_EEENS5_IJNSW_ISG_SC_EES1N_EEESI_SJ_SI_SJ_NS1H_6fusion15FusionCallbacksIS1L_NS1P_17LinearCombinationISI_fSI_fLNS_15FloatRoundStyleE2EEES1M_S1O_JEEENS4_5SM1004TMEM4LOAD26SM100_TMEM_LOAD_32dp32b32xENS4_13SM90_TMA_LOADES1E_NS4_39AutoVectorizingCopyWithAssumedAlignmentILi128EEENS4_14SM90_TMA_STOREES1E_S21_S21_EEEvvEEEEvNT_6ParamsE,"aw",@nobits
	.sectionflags	@""
	.align	16
	.zero		1024


//--------------------- .nv.shared.reserved.0     --------------------------
	.section	.nv.shared.reserved.0,"aw",@nobits
	.weak		__nv_reservedSMEM_offset_0_alias
	.size		__nv_reservedSMEM_offset_0_alias, 0, 64
	.other		__nv_reservedSMEM_offset_0_alias,@"STO_CUDA_RESERVED_SHARED STV_DEFAULT"
__nv_reservedSMEM_offset_0_alias:
	.zero		0
.nv.shared.reserved.0:
	.zero		64
	.weak		__nv_reservedSMEM_tcgen05_partition
	.type		__nv_reservedSMEM_tcgen05_partition,@object
	.size		__nv_reservedSMEM_tcgen05_partition,(.L_0 - __nv_reservedSMEM_tcgen05_partition)
__nv_reservedSMEM_tcgen05_partition:
	.zero		32
.L_0:


//--------------------- .nv.global                --------------------------
	.section	.nv.global,"aw",@nobits
.nv.global:
	.type		_ZN39_INTERNAL_ed70a292_4_k_cu_889d77d8_92414cute1_E,@object
	.size		_ZN39_INTERNAL_ed70a292_4_k_cu_889d77d8_92414cute1_E,(_ZN39_INTERNAL_ed70a292_4_k_cu_889d77d8_92414cuda3std3__45__cpo6cbeginE - _ZN39_INTERNAL_ed70a292_4_k_cu_889d77d8_92414cute1_E)
_ZN39_INTERNAL_ed70a292_4_k_cu_889d77d8_92414cute1_E:
	.zero		1
	.type		_ZN39_INTERNAL_ed70a292_4_k_cu_889d77d8_92414cuda3std3__45__cpo6cbeginE,@object
	.size		_ZN39_INTERNAL_ed70a292_4_k_cu_889d77d8_92414cuda3std3__45__cpo6cbeginE,(_ZN39_INTERNAL_ed70a292_4_k_cu_889d77d8_92414cuda3std3__48in_placeE - _ZN39_INTERNAL_ed70a292_4_k_cu_889d77d8_92414cuda3std3__45__cpo6cbeginE)
_ZN39_INTERNAL_ed70a292_4_k_cu_889d77d8_92414cuda3std3__45__cpo6cbeginE:
	.zero		1
	.type		_ZN39_INTERNAL_ed70a292_4_k_cu_889d77d8_92414cuda3std3__48in_placeE,@object
	.size		_ZN39_INTERNAL_ed70a292_4_k_cu_889d77d8_92414cuda3std3__48in_placeE,(_ZN39_INTERNAL_ed70a292_4_k_cu_889d77d8_92414cuda3std6ranges3__45__cpo9iter_moveE - _ZN39_INTERNAL_ed70a292_4_k_cu_889d77d8_92414cuda3std3__48in_placeE)
_ZN39_INTERNAL_ed70a292_4_k_cu_889d77d8_92414cuda3std3__48in_placeE:
	.zero		1
	.type		_ZN39_INTERNAL_ed70a292_4_k_cu_889d77d8_92414cuda3std6ranges3__45__cpo9iter_moveE,@object
	.size		_ZN39_INTERNAL_ed70a292_4_k_cu_889d77d8_92414cuda3std6ranges3__45__cpo9iter_moveE,(_ZN39_INTERNAL_ed70a292_4_k_cu_889d77d8_92414cuda3std3__45__cpo5beginE - _ZN39_INTERNAL_ed70a292_4_k_cu_889d77d8_92414cuda3std6ranges3__45__cpo9iter_moveE)
_ZN39_INTERNAL_ed70a292_4_k_cu_889d77d8_92414cuda3std6ranges3__45__cpo9iter_moveE:
	.zero		1
	.type		_ZN39_INTERNAL_ed70a292_4_k_cu_889d77d8_92414cuda3std3__45__cpo5beginE,@object
	.size		_ZN39_INTERNAL_ed70a292_4_k_cu_889d77d8_92414cuda3std3__45__cpo5beginE,(_ZN39_INTERNAL_ed70a292_4_k_cu_889d77d8_92414cuda3std3__441_GLOBAL__N__ed70a292_4_k_cu_889d77d8_92416ignoreE - _ZN39_INTERNAL_ed70a292_4_k_cu_889d77d8_92414cuda3std3__45__cpo5beginE)
_ZN39_INTERNAL_ed70a292_4_k_cu_889d77d8_92414cuda3std3__45__cpo5beginE:
	.zero		1
	.type		_ZN39_INTERNAL_ed70a292_4_k_cu_889d77d8_92414cuda3std3__441_GLOBAL__N__ed70a292_4_k_cu_889d77d8_92416ignoreE,@object
	.size		_ZN39_INTERNAL_ed70a292_4_k_cu_889d77d8_92414cuda3std3__441_GLOBAL__N__ed70a292_4_k_cu_889d77d8_92416ignoreE,(_ZN39_INTERNAL_ed70a292_4_k_cu_889d77d8_92414cute7productE - _ZN39_INTERNAL_ed70a292_4_k_cu_889d77d8_92414cuda3std3__441_GLOBAL__N__ed70a292_4_k_cu_889d77d8_92416ignoreE)
_ZN39_INTERNAL_ed70a292_4_k_cu_889d77d8_92414cuda3std3__441_GLOBAL__N__ed70a292_4_k_cu_889d77d8_92416ignoreE:
	.zero		1
	.type		_ZN39_INTERNAL_ed70a292_4_k_cu_889d77d8_92414cute7productE,@object
	.size		_ZN39_INTERNAL_ed70a292_4_k_cu_889d77d8_92414cute7productE,(_ZN39_INTERNAL_ed70a292_4_k_cu_889d77d8_92414cuda3std3__45__cpo3endE - _ZN39_INTERNAL_ed70a292_4_k_cu_889d77d8_92414cute7productE)
_ZN39_INTERNAL_ed70a292_4_k_cu_889d77d8_92414cute7productE:
	.zero		1
	.type		_ZN39_INTERNAL_ed70a292_4_k_cu_889d77d8_92414cuda3std3__45__cpo3endE,@object
	.size		_ZN39_INTERNAL_ed70a292_4_k_cu_889d77d8_92414cuda3std3__45__cpo3endE,(_ZN39_INTERNAL_ed70a292_4_k_cu_889d77d8_92414cuda3std3__419piecewise_constructE - _ZN39_INTERNAL_ed70a292_4_k_cu_889d77d8_92414cuda3std3__45__cpo3endE)
_ZN39_INTERNAL_ed70a292_4_k_cu_889d77d8_92414cuda3std3__45__cpo3endE:
	.zero		1
	.type		_ZN39_INTERNAL_ed70a292_4_k_cu_889d77d8_92414cuda3std3__419piecewise_constructE,@object
	.size		_ZN39_INTERNAL_ed70a292_4_k_cu_889d77d8_92414cuda3std3__419piecewise_constructE,(_ZN39_INTERNAL_ed70a292_4_k_cu_889d77d8_92414cuda3std3__45__cpo4cendE - _ZN39_INTERNAL_ed70a292_4_k_cu_889d77d8_92414cuda3std3__419piecewise_constructE)
_ZN39_INTERNAL_ed70a292_4_k_cu_889d77d8_92414cuda3std3__419piecewise_constructE:
	.zero		1
	.type		_ZN39_INTERNAL_ed70a292_4_k_cu_889d77d8_92414cuda3std3__45__cpo4cendE,@object
	.size		_ZN39_INTERNAL_ed70a292_4_k_cu_889d77d8_92414cuda3std3__45__cpo4cendE,(_ZN39_INTERNAL_ed70a292_4_k_cu_889d77d8_92414cuda3std6ranges3__45__cpo4swapE - _ZN39_INTERNAL_ed70a292_4_k_cu_889d77d8_92414cuda3std3__45__cpo4cendE)
_ZN39_INTERNAL_ed70a292_4_k_cu_889d77d8_92414cuda3std3__45__cpo4cendE:
	.zero		1
	.type		_ZN39_INTERNAL_ed70a292_4_k_cu_889d77d8_92414cuda3std6ranges3__45__cpo4swapE,@object
	.size		_ZN39_INTERNAL_ed70a292_4_k_cu_889d77d8_92414cuda3std6ranges3__45__cpo4swapE,(.L_10 - _ZN39_INTERNAL_ed70a292_4_k_cu_889d77d8_92414cuda3std6ranges3__45__cpo4swapE)
_ZN39_INTERNAL_ed70a292_4_k_cu_889d77d8_92414cuda3std6ranges3__45__cpo4swapE:
	.zero		1
.L_10:


//--------------------- .nv.constant0._ZN7cutlass13device_kernelINS_4gemm6kernel13GemmUniversalIN4cute5tupleIJiiiiEEENS1_10collective13CollectiveMmaINS1_35MainloopSm100TmaUmmaWarpSpecializedILi4ELi2ELi4ENS5_IJNS4_1CILi2EEENSA_ILi1EEESC_EEEEENS5_IJNSA_ILi128EEENSA_ILi64EEESG_EEENS_12float_e5m2_tENS5_IJlSC_lEEESI_SJ_NS4_8TiledMMAINS4_8MMA_AtomIJNS4_10MMA_TraitsINS4_25SM100_MMA_F8F6F4_2x1SM_SSEJSI_SI_fSF_SG_NS4_17integral_constantINS4_4UMMA5MajorELSQ_0EEESR_NSO_INSP_7ScaleInELSS_0EEEST_EEEEEENS4_6LayoutINS5_IJSC_SC_SC_EEENS5_IJNSA_ILi0EEESY_SY_EEEEENS5_IJNS4_10UnderscoreES11_S11_EEEEENS4_18SM100_TMA_2SM_LOADENS4_14ComposedLayoutINS4_7SwizzleILi2ELi4ELi3EEENS4_18smem_ptr_flag_bitsILi8EEENSW_INS5_IJNSA_ILi8EEESG_EEENS5_IJSG_SC_EEEEEEEvNS4_8identityES14_S1E_vS1F_EENS_8epilogue10collective18CollectiveEpilogueINS1H_23Sm100TmaWarpSpecializedILi1ELi1ELi32ELb0ELb0EEEJNS5_IJSG_SG_SG_EEENS5_IJNSW_ISG_SC_EES1N_EEESI_SJ_SI_SJ_NS1H_6fusion15FusionCallbacksIS1L_NS1P_17LinearCombinationISI_fSI_fLNS_15FloatRoundStyleE2EEES1M_S1O_JEEENS4_5SM1004TMEM4LOAD26SM100_TMEM_LOAD_32dp32b32xENS4_13SM90_TMA_LOADES1E_NS4_39AutoVectorizingCopyWithAssumedAlignmentILi128EEENS4_14SM90_TMA_STOREES1E_S21_S21_EEEvvEEEEvNT_6ParamsE --------------------------
	.section	.nv.constant0._ZN7cutlass13device_kernelINS_4gemm6kernel13GemmUniversalIN4cute5tupleIJiiiiEEENS1_10collective13CollectiveMmaINS1_35MainloopSm100TmaUmmaWarpSpecializedILi4ELi2ELi4ENS5_IJNS4_1CILi2EEENSA_ILi1EEESC_EEEEENS5_IJNSA_ILi128EEENSA_ILi64EEESG_EEENS_12float_e5m2_tENS5_IJlSC_lEEESI_SJ_NS4_8TiledMMAINS4_8MMA_AtomIJNS4_10MMA_TraitsINS4_25SM100_MMA_F8F6F4_2x1SM_SSEJSI_SI_fSF_SG_NS4_17integral_constantINS4_4UMMA5MajorELSQ_0EEESR_NSO_INSP_7ScaleInELSS_0EEEST_EEEEEENS4_6LayoutINS5_IJSC_SC_SC_EEENS5_IJNSA_ILi0EEESY_SY_EEEEENS5_IJNS4_10UnderscoreES11_S11_EEEEENS4_18SM100_TMA_2SM_LOADENS4_14ComposedLayoutINS4_7SwizzleILi2ELi4ELi3EEENS4_18smem_ptr_flag_bitsILi8EEENSW_INS5_IJNSA_ILi8EEESG_EEENS5_IJSG_SC_EEEEEEEvNS4_8identityES14_S1E_vS1F_EENS_8epilogue10collective18CollectiveEpilogueINS1H_23Sm100TmaWarpSpecializedILi1ELi1ELi32ELb0ELb0EEEJNS5_IJSG_SG_SG_EEENS5_IJNSW_ISG_SC_EES1N_EEESI_SJ_SI_SJ_NS1H_6fusion15FusionCallbacksIS1L_NS1P_17LinearCombinationISI_fSI_fLNS_15FloatRoundStyleE2EEES1M_S1O_JEEENS4_5SM1004TMEM4LOAD26SM100_TMEM_LOAD_32dp32b32xENS4_13SM90_TMA_LOADES1E_NS4_39AutoVectorizingCopyWithAssumedAlignmentILi128EEENS4_14SM90_TMA_STOREES1E_S21_S21_EEEvvEEEEvNT_6ParamsE,"a",@progbits
	.sectionflags	@""
	.align	4
.nv.constant0._ZN7cutlass13device_kernelINS_4gemm6kernel13GemmUniversalIN4cute5tupleIJiiiiEEENS1_10collective13CollectiveMmaINS1_35MainloopSm100TmaUmmaWarpSpecializedILi4ELi2ELi4ENS5_IJNS4_1CILi2EEENSA_ILi1EEESC_EEEEENS5_IJNSA_ILi128EEENSA_ILi64EEESG_EEENS_12float_e5m2_tENS5_IJlSC_lEEESI_SJ_NS4_8TiledMMAINS4_8MMA_AtomIJNS4_10MMA_TraitsINS4_25SM100_MMA_F8F6F4_2x1SM_SSEJSI_SI_fSF_SG_NS4_17integral_constantINS4_4UMMA5MajorELSQ_0EEESR_NSO_INSP_7ScaleInELSS_0EEEST_EEEEEENS4_6LayoutINS5_IJSC_SC_SC_EEENS5_IJNSA_ILi0EEESY_SY_EEEEENS5_IJNS4_10UnderscoreES11_S11_EEEEENS4_18SM100_TMA_2SM_LOADENS4_14ComposedLayoutINS4_7SwizzleILi2ELi4ELi3EEENS4_18smem_ptr_flag_bitsILi8EEENSW_INS5_IJNSA_ILi8EEESG_EEENS5_IJSG_SC_EEEEEEEvNS4_8identityES14_S1E_vS1F_EENS_8epilogue10collective18CollectiveEpilogueINS1H_23Sm100TmaWarpSpecializedILi1ELi1ELi32ELb0ELb0EEEJNS5_IJSG_SG_SG_EEENS5_IJNSW_ISG_SC_EES1N_EEESI_SJ_SI_SJ_NS1H_6fusion15FusionCallbacksIS1L_NS1P_17LinearCombinationISI_fSI_fLNS_15FloatRoundStyleE2EEES1M_S1O_JEEENS4_5SM1004TMEM4LOAD26SM100_TMEM_LOAD_32dp32b32xENS4_13SM90_TMA_LOADES1E_NS4_39AutoVectorizingCopyWithAssumedAlignmentILi128EEENS4_14SM90_TMA_STOREES1E_S21_S21_EEEvvEEEEvNT_6ParamsE:
	.zero		2944


//--------------------- SYMBOLS --------------------------

	.type		.nv.reservedSmem.offset0,@object
	.size		.nv.reservedSmem.offset0,0x4
	.type		.nv.reservedSmem.cap,@object
	.size		.nv.reservedSmem.cap,0x4
	.type		__assertfail,@function
